	.target	sm_100a

	.elftype	@"ET_EXEC"


//--------------------- .note.nv.tkinfo           --------------------------
	.section	.note.nv.tkinfo,"",@"SHT_NOTE"
	.sectionflags	@"SHF_NOTE_NV_TKINFO"
	.tkinfo
        /*0018*/ 	.word	0x00000002
        /*0030*/ 	.string	""
        /*0030*/ 	.string	"ptxas"
        /*0030*/ 	.string	"Cuda compilation tools, release 13.0, V13.0.88"
        /*0030*/ 	.string	"Build cuda_13.0.r13.0/compiler.36424714_0"
        /*0030*/ 	.string	"-arch sm_100a -m 64 "



//--------------------- .note.nv.cuinfo           --------------------------
	.section	.note.nv.cuinfo,"",@"SHT_NOTE"
	.sectionflags	@"SHF_NOTE_NV_CUINFO"
        /*0018*/ 	.short	0x0002
        /*001a*/ 	.short	0x0064
        /*001c*/ 	.short	0x0082
	.zero		2


//--------------------- .nv.info                  --------------------------
	.section	.nv.info,"",@"SHT_CUDA_INFO"
	.align	4


	//----- nvinfo : EIATTR_REGCOUNT
	.align		4
        /*0000*/ 	.byte	0x04, 0x2f
        /*0002*/ 	.short	(.L_19 - .L_18)
	.align		4
.L_18:
        /*0004*/ 	.word	index@(_ZN7cutlass13device_kernelINS_4gemm6kernel13GemmUniversalIN4cute5tupleIJiiiiEEENS1_10collective13CollectiveMmaINS1_35MainloopSm100TmaUmmaWarpSpecializedILi4ELi2ELi4ENS5_IJNS4_1CILi4EEENSA_ILi1EEESC_EEEEENS5_IJNSA_ILi256EEENSA_ILi64EEESG_EEENS_10tfloat32_tENS5_IJlSC_lEEESI_SJ_NS4_8TiledMMAINS4_8MMA_AtomIJNS4_23SM100_MMA_TF32_2x1SM_SSISI_SI_fLi256ELi64ELNS4_4UMMA5MajorE0ELSO_0ELNSN_7ScaleInE0ELSP_0EEEEEENS4_6LayoutINS5_IJSC_SC_SC_EEENS5_IJNSA_ILi0EEESU_SU_EEEEENS5_IJNS4_10UnderscoreESX_SX_EEEEENS4_18SM100_TMA_2SM_LOADENS4_14ComposedLayoutINS4_7SwizzleILi3ELi4ELi3EEENS4_18smem_ptr_flag_bitsILi32EEENSS_INS5_IJNSA_ILi8EEENSA_ILi32EEEEEENS5_IJS17_SC_EEEEEEEvNS4_8identityENS4_28SM100_TMA_2SM_LOAD_MULTICASTES1B_vS1C_EENS_8epilogue10collective18CollectiveEpilogueINS1F_23Sm100TmaWarpSpecializedILi4ELi2ELi16ELb1ELb0EEEJNS5_IJNSA_ILi128EEESG_SG_EEENS5_IJNSS_IS1K_SC_EENSS_INSA_ILi16EEESC_EEEEESI_SJ_SI_SJ_NS1F_6fusion15FusionCallbacksIS1J_NS1Q_17LinearCombinationISI_fSI_fLNS_15FloatRoundStyleE2EEES1L_S1P_JEEENS4_5SM1004TMEM4LOAD26SM100_TMEM_LOAD_32dp32b16xENS4_13SM90_TMA_LOADENS11_INS12_ILi2ELi4ELi3EEES15_NSS_INS5_IJS16_S1N_EEENS5_IJS1N_SC_EEEEEEENS4_39AutoVectorizingCopyWithAssumedAlignmentILi128EEENS4_14SM90_TMA_STOREES25_S27_S27_EEEvvEEEEvNT_6ParamsE)
        /*0008*/ 	.word	0x00000050


	//----- nvinfo : EIATTR_FRAME_SIZE
	.align		4
.L_19:
        /*000c*/ 	.byte	0x04, 0x11
        /*000e*/ 	.short	(.L_21 - .L_20)
	.align		4
.L_20:
        /*0010*/ 	.word	index@($__internal_2_$__cuda_sm10x_tcgen05_guardrail_trap_unallocated_columns_being_dealloced)
        /*0014*/ 	.word	0x00000000


	//----- nvinfo : EIATTR_FRAME_SIZE
	.align		4
.L_21:
        /*0018*/ 	.byte	0x04, 0x11
        /*001a*/ 	.short	(.L_23 - .L_22)
	.align		4
.L_22:
        /*001c*/ 	.word	index@($__internal_1_$__cuda_sm10x_tcgen05_guardrail_trap_phase_invalid_during_alloc)
        /*0020*/ 	.word	0x00000000


	//----- nvinfo : EIATTR_FRAME_SIZE
	.align		4
.L_23:
        /*0024*/ 	.byte	0x04, 0x11
        /*0026*/ 	.short	(.L_25 - .L_24)
	.align		4
.L_24:
        /*0028*/ 	.word	index@($__internal_0_$__cuda_sm10x_tcgen05_guardrail_trap_col_being_dealloced_not_returned_by_alloc)
        /*002c*/ 	.word	0x00000000


	//----- nvinfo : EIATTR_FRAME_SIZE
	.align		4
.L_25:
        /*0030*/ 	.byte	0x04, 0x11
        /*0032*/ 	.short	(.L_27 - .L_26)
	.align		4
.L_26:
        /*0034*/ 	.word	index@(_ZN7cutlass13device_kernelINS_4gemm6kernel13GemmUniversalIN4cute5tupleIJiiiiEEENS1_10collective13CollectiveMmaINS1_35MainloopSm100TmaUmmaWarpSpecializedILi4ELi2ELi4ENS5_IJNS4_1CILi4EEENSA_ILi1EEESC_EEEEENS5_IJNSA_ILi256EEENSA_ILi64EEESG_EEENS_10tfloat32_tENS5_IJlSC_lEEESI_SJ_NS4_8TiledMMAINS4_8MMA_AtomIJNS4_23SM100_MMA_TF32_2x1SM_SSISI_SI_fLi256ELi64ELNS4_4UMMA5MajorE0ELSO_0ELNSN_7ScaleInE0ELSP_0EEEEEENS4_6LayoutINS5_IJSC_SC_SC_EEENS5_IJNSA_ILi0EEESU_SU_EEEEENS5_IJNS4_10UnderscoreESX_SX_EEEEENS4_18SM100_TMA_2SM_LOADENS4_14ComposedLayoutINS4_7SwizzleILi3ELi4ELi3EEENS4_18smem_ptr_flag_bitsILi32EEENSS_INS5_IJNSA_ILi8EEENSA_ILi32EEEEEENS5_IJS17_SC_EEEEEEEvNS4_8identityENS4_28SM100_TMA_2SM_LOAD_MULTICASTES1B_vS1C_EENS_8epilogue10collective18CollectiveEpilogueINS1F_23Sm100TmaWarpSpecializedILi4ELi2ELi16ELb1ELb0EEEJNS5_IJNSA_ILi128EEESG_SG_EEENS5_IJNSS_IS1K_SC_EENSS_INSA_ILi16EEESC_EEEEESI_SJ_SI_SJ_NS1F_6fusion15FusionCallbacksIS1J_NS1Q_17LinearCombinationISI_fSI_fLNS_15FloatRoundStyleE2EEES1L_S1P_JEEENS4_5SM1004TMEM4LOAD26SM100_TMEM_LOAD_32dp32b16xENS4_13SM90_TMA_LOADENS11_INS12_ILi2ELi4ELi3EEES15_NSS_INS5_IJS16_S1N_EEENS5_IJS1N_SC_EEEEEEENS4_39AutoVectorizingCopyWithAssumedAlignmentILi128EEENS4_14SM90_TMA_STOREES25_S27_S27_EEEvvEEEEvNT_6ParamsE)
        /*0038*/ 	.word	0x00000000


	//----- nvinfo : EIATTR_MIN_STACK_SIZE
	.align		4
.L_27:
        /*003c*/ 	.byte	0x04, 0x12
        /*003e*/ 	.short	(.L_29 - .L_28)
	.align		4
.L_28:
        /*0040*/ 	.word	index@(_ZN7cutlass13device_kernelINS_4gemm6kernel13GemmUniversalIN4cute5tupleIJiiiiEEENS1_10collective13CollectiveMmaINS1_35MainloopSm100TmaUmmaWarpSpecializedILi4ELi2ELi4ENS5_IJNS4_1CILi4EEENSA_ILi1EEESC_EEEEENS5_IJNSA_ILi256EEENSA_ILi64EEESG_EEENS_10tfloat32_tENS5_IJlSC_lEEESI_SJ_NS4_8TiledMMAINS4_8MMA_AtomIJNS4_23SM100_MMA_TF32_2x1SM_SSISI_SI_fLi256ELi64ELNS4_4UMMA5MajorE0ELSO_0ELNSN_7ScaleInE0ELSP_0EEEEEENS4_6LayoutINS5_IJSC_SC_SC_EEENS5_IJNSA_ILi0EEESU_SU_EEEEENS5_IJNS4_10UnderscoreESX_SX_EEEEENS4_18SM100_TMA_2SM_LOADENS4_14ComposedLayoutINS4_7SwizzleILi3ELi4ELi3EEENS4_18smem_ptr_flag_bitsILi32EEENSS_INS5_IJNSA_ILi8EEENSA_ILi32EEEEEENS5_IJS17_SC_EEEEEEEvNS4_8identityENS4_28SM100_TMA_2SM_LOAD_MULTICASTES1B_vS1C_EENS_8epilogue10collective18CollectiveEpilogueINS1F_23Sm100TmaWarpSpecializedILi4ELi2ELi16ELb1ELb0EEEJNS5_IJNSA_ILi128EEESG_SG_EEENS5_IJNSS_IS1K_SC_EENSS_INSA_ILi16EEESC_EEEEESI_SJ_SI_SJ_NS1F_6fusion15FusionCallbacksIS1J_NS1Q_17LinearCombinationISI_fSI_fLNS_15FloatRoundStyleE2EEES1L_S1P_JEEENS4_5SM1004TMEM4LOAD26SM100_TMEM_LOAD_32dp32b16xENS4_13SM90_TMA_LOADENS11_INS12_ILi2ELi4ELi3EEES15_NSS_INS5_IJS16_S1N_EEENS5_IJS1N_SC_EEEEEEENS4_39AutoVectorizingCopyWithAssumedAlignmentILi128EEENS4_14SM90_TMA_STOREES25_S27_S27_EEEvvEEEEvNT_6ParamsE)
        /*0044*/ 	.word	0x00000000
.L_29:


//--------------------- .nv.compat                --------------------------
	.section	.nv.compat,"",@"SHT_CUDA_COMPAT_INFO"
	.align	4
        /*0000*/ 	.byte	0x02, 0x09, 0x01, 0x00, 0x02, 0x02, 0x02, 0x00, 0x02, 0x05, 0x05, 0x00, 0x03, 0x07, 0x01, 0x01
        /*0010*/ 	.byte	0x02, 0x03, 0x01, 0x00, 0x02, 0x06, 0x01, 0x00, 0x04, 0x0b, 0x08, 0x00, 0x09, 0x00, 0x00, 0x00
        /*0020*/ 	.byte	0x00, 0x00, 0x00, 0x00


//--------------------- .nv.info._ZN7cutlass13device_kernelINS_4gemm6kernel13GemmUniversalIN4cute5tupleIJiiiiEEENS1_10collective13CollectiveMmaINS1_35MainloopSm100TmaUmmaWarpSpecializedILi4ELi2ELi4ENS5_IJNS4_1CILi4EEENSA_ILi1EEESC_EEEEENS5_IJNSA_ILi256EEENSA_ILi64EEESG_EEENS_10tfloat32_tENS5_IJlSC_lEEESI_SJ_NS4_8TiledMMAINS4_8MMA_AtomIJNS4_23SM100_MMA_TF32_2x1SM_SSISI_SI_fLi256ELi64ELNS4_4UMMA5MajorE0ELSO_0ELNSN_7ScaleInE0ELSP_0EEEEEENS4_6LayoutINS5_IJSC_SC_SC_EEENS5_IJNSA_ILi0EEESU_SU_EEEEENS5_IJNS4_10UnderscoreESX_SX_EEEEENS4_18SM100_TMA_2SM_LOADENS4_14ComposedLayoutINS4_7SwizzleILi3ELi4ELi3EEENS4_18smem_ptr_flag_bitsILi32EEENSS_INS5_IJNSA_ILi8EEENSA_ILi32EEEEEENS5_IJS17_SC_EEEEEEEvNS4_8identityENS4_28SM100_TMA_2SM_LOAD_MULTICASTES1B_vS1C_EENS_8epilogue10collective18CollectiveEpilogueINS1F_23Sm100TmaWarpSpecializedILi4ELi2ELi16ELb1ELb0EEEJNS5_IJNSA_ILi128EEESG_SG_EEENS5_IJNSS_IS1K_SC_EENSS_INSA_ILi16EEESC_EEEEESI_SJ_SI_SJ_NS1F_6fusion15FusionCallbacksIS1J_NS1Q_17LinearCombinationISI_fSI_fLNS_15FloatRoundStyleE2EEES1L_S1P_JEEENS4_5SM1004TMEM4LOAD26SM100_TMEM_LOAD_32dp32b16xENS4_13SM90_TMA_LOADENS11_INS12_ILi2ELi4ELi3EEES15_NSS_INS5_IJS16_S1N_EEENS5_IJS1N_SC_EEEEEEENS4_39AutoVectorizingCopyWithAssumedAlignmentILi128EEENS4_14SM90_TMA_STOREES25_S27_S27_EEEvvEEEEvNT_6ParamsE --------------------------
	.section	.nv.info._ZN7cutlass13device_kernelINS_4gemm6kernel13GemmUniversalIN4cute5tupleIJiiiiEEENS1_10collective13CollectiveMmaINS1_35MainloopSm100TmaUmmaWarpSpecializedILi4ELi2ELi4ENS5_IJNS4_1CILi4EEENSA_ILi1EEESC_EEEEENS5_IJNSA_ILi256EEENSA_ILi64EEESG_EEENS_10tfloat32_tENS5_IJlSC_lEEESI_SJ_NS4_8TiledMMAINS4_8MMA_AtomIJNS4_23SM100_MMA_TF32_2x1SM_SSISI_SI_fLi256ELi64ELNS4_4UMMA5MajorE0ELSO_0ELNSN_7ScaleInE0ELSP_0EEEEEENS4_6LayoutINS5_IJSC_SC_SC_EEENS5_IJNSA_ILi0EEESU_SU_EEEEENS5_IJNS4_10UnderscoreESX_SX_EEEEENS4_18SM100_TMA_2SM_LOADENS4_14ComposedLayoutINS4_7SwizzleILi3ELi4ELi3EEENS4_18smem_ptr_flag_bitsILi32EEENSS_INS5_IJNSA_ILi8EEENSA_ILi32EEEEEENS5_IJS17_SC_EEEEEEEvNS4_8identityENS4_28SM100_TMA_2SM_LOAD_MULTICASTES1B_vS1C_EENS_8epilogue10collective18CollectiveEpilogueINS1F_23Sm100TmaWarpSpecializedILi4ELi2ELi16ELb1ELb0EEEJNS5_IJNSA_ILi128EEESG_SG_EEENS5_IJNSS_IS1K_SC_EENSS_INSA_ILi16EEESC_EEEEESI_SJ_SI_SJ_NS1F_6fusion15FusionCallbacksIS1J_NS1Q_17LinearCombinationISI_fSI_fLNS_15FloatRoundStyleE2EEES1L_S1P_JEEENS4_5SM1004TMEM4LOAD26SM100_TMEM_LOAD_32dp32b16xENS4_13SM90_TMA_LOADENS11_INS12_ILi2ELi4ELi3EEES15_NSS_INS5_IJS16_S1N_EEENS5_IJS1N_SC_EEEEEEENS4_39AutoVectorizingCopyWithAssumedAlignmentILi128EEENS4_14SM90_TMA_STOREES25_S27_S27_EEEvvEEEEvNT_6ParamsE,"",@"SHT_CUDA_INFO"
	.sectionflags	@""
	.align	4


	//----- nvinfo : EIATTR_CUDA_API_VERSION
	.align		4
        /*0000*/ 	.byte	0x04, 0x37
        /*0002*/ 	.short	(.L_31 - .L_30)
.L_30:
        /*0004*/ 	.word	0x00000082


	//----- nvinfo : EIATTR_KPARAM_INFO
	.align		4
.L_31:
        /*0008*/ 	.byte	0x04, 0x17
        /*000a*/ 	.short	(.L_33 - .L_32)
.L_32:
        /*000c*/ 	.word	0x00000000
        /*0010*/ 	.short	0x0000
        /*0012*/ 	.short	0x0000
        /*0014*/ 	.byte	0x00, 0xf0, 0x01, 0x20


	//----- nvinfo : EIATTR_AT_ENTRY_FRAGMENTS
	.align		4
.L_33:
        /*0018*/ 	.byte	0x04, 0x4f
        /*001a*/ 	.short	(.L_35 - .L_34)


	//   ....[0]....
.L_34:
        /*001c*/ 	.word	0x00000007


	//----- nvinfo : EIATTR_RESERVED_SMEM_USED
	.align		4
.L_35:
        /*0020*/ 	.byte	0x01, 0x41
	.zero		2


	//----- nvinfo : EIATTR_SPARSE_MMA_MASK
	.align		4
        /*0024*/ 	.byte	0x03, 0x50
        /*0026*/ 	.short	0x0000


	//----- nvinfo : EIATTR_TCGEN05_2CTA_USED
	.align		4
        /*0028*/ 	.byte	0x01, 0x52
	.zero		2


	//----- nvinfo : EIATTR_MAXREG_COUNT
	.align		4
        /*002c*/ 	.byte	0x03, 0x1b
        /*002e*/ 	.short	0x00ff


	//----- nvinfo : EIATTR_NUM_BARRIERS
	.align		4
        /*0030*/ 	.byte	0x02, 0x4c
        /*0032*/ 	.byte	0x07
	.zero		1


	//----- nvinfo : EIATTR_EXTERNS
	.align		4
        /*0034*/ 	.byte	0x04, 0x0f
        /*0036*/ 	.short	(.L_37 - .L_36)


	//   ....[0]....
	.align		4
.L_36:
        /*0038*/ 	.word	index@(__assertfail)


	//----- nvinfo : EIATTR_MERCURY_ISA_VERSION
	.align		4
.L_37:
        /*003c*/ 	.byte	0x03, 0x5f
        /*003e*/ 	.short	0x0101


	//----- nvinfo : EIATTR_INT_WARP_WIDE_INSTR_OFFSETS
	.align		4
        /*0040*/ 	.byte	0x04, 0x31
        /*0042*/ 	.short	(.L_39 - .L_38)


	//   ....[0]....
.L_38:
        /*0044*/ 	.word	0x00000d70


	//   ....[1]....
        /*0048*/ 	.word	0x00000e10


	//   ....[2]....
        /*004c*/ 	.word	0x00004640


	//   ....[3]....
        /*0050*/ 	.word	0x00004660


	//   ....[4]....
        /*0054*/ 	.word	0x00004690


	//   ....[5]....
        /*0058*/ 	.word	0x00005250


	//   ....[6]....
        /*005c*/ 	.word	0x000052b0


	//   ....[7]....
        /*0060*/ 	.word	0x000053a0


	//   ....[8]....
        /*0064*/ 	.word	0x00005420


	//   ....[9]....
        /*0068*/ 	.word	0x00005520


	//   ....[10]....
        /*006c*/ 	.word	0x000055b0


	//   ....[11]....
        /*0070*/ 	.word	0x000056b0


	//   ....[12]....
        /*0074*/ 	.word	0x00005760


	//----- nvinfo : EIATTR_COOP_GROUP_MASK_REGIDS
	.align		4
.L_39:
        /*0078*/ 	.byte	0x04, 0x29
        /*007a*/ 	.short	(.L_41 - .L_40)


	//   ....[0]....
.L_40:
        /*007c*/ 	.word	0xffffffff


	//   ....[1]....
        /*0080*/ 	.word	0xffffffff


	//   ....[2]....
        /*0084*/ 	.word	0xffffffff


	//   ....[3]....
        /*0088*/ 	.word	0xffffffff


	//   ....[4]....
        /*008c*/ 	.word	0xffffffff


	//   ....[5]....
        /*0090*/ 	.word	0xffffffff


	//   ....[6]....
        /*0094*/ 	.word	0xffffffff


	//   ....[7]....
        /*0098*/ 	.word	0xffffffff


	//   ....[8]....
        /*009c*/ 	.word	0xffffffff


	//   ....[9]....
        /*00a0*/ 	.word	0xffffffff


	//   ....[10]....
        /*00a4*/ 	.word	0xffffffff


	//   ....[11]....
        /*00a8*/ 	.word	0xffffffff


	//   ....[12]....
        /*00ac*/ 	.word	0xffffffff


	//   ....[13]....
        /*00b0*/ 	.word	0xffffffff


	//----- nvinfo : EIATTR_COOP_GROUP_INSTR_OFFSETS
	.align		4
.L_41:
        /*00b4*/ 	.byte	0x04, 0x28
        /*00b6*/ 	.short	(.L_43 - .L_42)


	//   ....[0]....
.L_42:
        /*00b8*/ 	.word	0x000000b0


	//   ....[1]....
        /*00bc*/ 	.word	0x00000520


	//   ....[2]....
        /*00c0*/ 	.word	0x000006e0


	//   ....[3]....
        /*00c4*/ 	.word	0x00000870


	//   ....[4]....
        /*00c8*/ 	.word	0x00000960


	//   ....[5]....
        /*00cc*/ 	.word	0x00000ac0


	//   ....[6]....
        /*00d0*/ 	.word	0x00000c50


	//   ....[7]....
        /*00d4*/ 	.word	0x00000e90


	//   ....[8]....
        /*00d8*/ 	.word	0x000023b0


	//   ....[9]....
        /*00dc*/ 	.word	0x00003260


	//   ....[10]....
        /*00e0*/ 	.word	0x00003730


	//   ....[11]....
        /*00e4*/ 	.word	0x00003760


	//   ....[12]....
        /*00e8*/ 	.word	0x00004540


	//   ....[13]....
        /*00ec*/ 	.word	0x00004750


	//----- nvinfo : EIATTR_VRC_CTA_INIT_COUNT
	.align		4
.L_43:
        /*00f0*/ 	.byte	0x02, 0x4a
        /*00f2*/ 	.byte	0x80
	.zero		1


	//----- nvinfo : EIATTR_SYSCALL_OFFSETS
	.align		4
        /*00f4*/ 	.byte	0x04, 0x46
        /*00f6*/ 	.short	(.L_45 - .L_44)


	//   ....[0]....
.L_44:
        /*00f8*/ 	.word	0x000063b0


	//   ....[1]....
        /*00fc*/ 	.word	0x000064a0


	//   ....[2]....
        /*0100*/ 	.word	0x00006c70


	//   ....[3]....
        /*0104*/ 	.word	0x000075f0


	//   ....[4]....
        /*0108*/ 	.word	0x00007f50


	//   ....[5]....
        /*010c*/ 	.word	0x000088b0


	//----- nvinfo : EIATTR_MBARRIER_INSTR_OFFSETS
	.align		4
.L_45:
        /*0110*/ 	.byte	0x04, 0x39
        /*0112*/ 	.short	(.L_47 - .L_46)


	//   ....[0]....
.L_46:
        /*0114*/ 	.word	0x00000650
        /*0118*/ 	.word	0x000000ff
        /*011c*/ 	.word	0x00000000
        /*0120*/ 	.short	0x0100
        /*0122*/ 	.byte	0x04
	.zero		1


	//   ....[1]....
        /*0124*/ 	.word	0x00000660
        /*0128*/ 	.word	0x000000ff
        /*012c*/ 	.word	0x00000020
        /*0130*/ 	.short	0x0100
        /*0132*/ 	.byte	0x04
	.zero		1


	//   ....[2]....
        /*0134*/ 	.word	0x00000670
        /*0138*/ 	.word	0x000000ff
        /*013c*/ 	.word	0x00000008
        /*0140*/ 	.short	0x0100
        /*0142*/ 	.byte	0x04
	.zero		1


	//   ....[3]....
        /*0144*/ 	.word	0x00000680
        /*0148*/ 	.word	0x000000ff
        /*014c*/ 	.word	0x00000028
        /*0150*/ 	.short	0x0100
        /*0152*/ 	.byte	0x04
	.zero		1


	//   ....[4]....
        /*0154*/ 	.word	0x00000690
        /*0158*/ 	.word	0x000000ff
        /*015c*/ 	.word	0x00000010
        /*0160*/ 	.short	0x0100
        /*0162*/ 	.byte	0x04
	.zero		1


	//   ....[5]....
        /*0164*/ 	.word	0x000006a0
        /*0168*/ 	.word	0x000000ff
        /*016c*/ 	.word	0x00000030
        /*0170*/ 	.short	0x0100
        /*0172*/ 	.byte	0x04
	.zero		1


	//   ....[6]....
        /*0174*/ 	.word	0x000006b0
        /*0178*/ 	.word	0x000000ff
        /*017c*/ 	.word	0x00000018
        /*0180*/ 	.short	0x0100
        /*0182*/ 	.byte	0x04
	.zero		1


	//   ....[7]....
        /*0184*/ 	.word	0x000006c0
        /*0188*/ 	.word	0x000000ff
        /*018c*/ 	.word	0x00000038
        /*0190*/ 	.short	0x0100
        /*0192*/ 	.byte	0x04
	.zero		1


	//   ....[8]....
        /*0194*/ 	.word	0x000007e0
        /*0198*/ 	.word	0x000000ff
        /*019c*/ 	.word	0x00000040
        /*01a0*/ 	.short	0x0100
        /*01a2*/ 	.byte	0x04
	.zero		1


	//   ....[9]....
        /*01a4*/ 	.word	0x000007f0
        /*01a8*/ 	.word	0x000000ff
        /*01ac*/ 	.word	0x00000060
        /*01b0*/ 	.short	0x0100
        /*01b2*/ 	.byte	0x04
	.zero		1


	//   ....[10]....
        /*01b4*/ 	.word	0x00000800
        /*01b8*/ 	.word	0x000000ff
        /*01bc*/ 	.word	0x00000048
        /*01c0*/ 	.short	0x0100
        /*01c2*/ 	.byte	0x04
	.zero		1


	//   ....[11]....
        /*01c4*/ 	.word	0x00000810
        /*01c8*/ 	.word	0x000000ff
        /*01cc*/ 	.word	0x00000068
        /*01d0*/ 	.short	0x0100
        /*01d2*/ 	.byte	0x04
	.zero		1


	//   ....[12]....
        /*01d4*/ 	.word	0x00000820
        /*01d8*/ 	.word	0x000000ff
        /*01dc*/ 	.word	0x00000050
        /*01e0*/ 	.short	0x0100
        /*01e2*/ 	.byte	0x04
	.zero		1


	//   ....[13]....
        /*01e4*/ 	.word	0x00000830
        /*01e8*/ 	.word	0x000000ff
        /*01ec*/ 	.word	0x00000070
        /*01f0*/ 	.short	0x0100
        /*01f2*/ 	.byte	0x04
	.zero		1


	//   ....[14]....
        /*01f4*/ 	.word	0x00000840
        /*01f8*/ 	.word	0x000000ff
        /*01fc*/ 	.word	0x00000058
        /*0200*/ 	.short	0x0100
        /*0202*/ 	.byte	0x04
	.zero		1


	//   ....[15]....
        /*0204*/ 	.word	0x00000850
        /*0208*/ 	.word	0x000000ff
        /*020c*/ 	.word	0x00000078
        /*0210*/ 	.short	0x0100
        /*0212*/ 	.byte	0x04
	.zero		1


	//   ....[16]....
        /*0214*/ 	.word	0x00000930
        /*0218*/ 	.word	0x000000ff
        /*021c*/ 	.word	0x00000080
        /*0220*/ 	.short	0x0100
        /*0222*/ 	.byte	0x06
	.zero		1


	//   ....[17]....
        /*0224*/ 	.word	0x00000940
        /*0228*/ 	.word	0x000000ff
        /*022c*/ 	.word	0x00000088
        /*0230*/ 	.short	0x0100
        /*0232*/ 	.byte	0x06
	.zero		1


	//   ....[18]....
        /*0234*/ 	.word	0x00000a70
        /*0238*/ 	.word	0x000000ff
        /*023c*/ 	.word	0x00000090
        /*0240*/ 	.short	0x0100
        /*0242*/ 	.byte	0x06
	.zero		1


	//   ....[19]....
        /*0244*/ 	.word	0x00000a80
        /*0248*/ 	.word	0x000000ff
        /*024c*/ 	.word	0x000000a0
        /*0250*/ 	.short	0x0100
        /*0252*/ 	.byte	0x06
	.zero		1


	//   ....[20]....
        /*0254*/ 	.word	0x00000a90
        /*0258*/ 	.word	0x000000ff
        /*025c*/ 	.word	0x00000098
        /*0260*/ 	.short	0x0100
        /*0262*/ 	.byte	0x06
	.zero		1


	//   ....[21]....
        /*0264*/ 	.word	0x00000aa0
        /*0268*/ 	.word	0x000000ff
        /*026c*/ 	.word	0x000000a8
        /*0270*/ 	.short	0x0100
        /*0272*/ 	.byte	0x06
	.zero		1


	//   ....[22]....
        /*0274*/ 	.word	0x00000bc0
        /*0278*/ 	.word	0x000000ff
        /*027c*/ 	.word	0x000000b0
        /*0280*/ 	.short	0x0100
        /*0282*/ 	.byte	0x04
	.zero		1


	//   ....[23]....
        /*0284*/ 	.word	0x00000bd0
        /*0288*/ 	.word	0x000000ff
        /*028c*/ 	.word	0x000000d0
        /*0290*/ 	.short	0x0100
        /*0292*/ 	.byte	0x04
	.zero		1


	//   ....[24]....
        /*0294*/ 	.word	0x00000be0
        /*0298*/ 	.word	0x000000ff
        /*029c*/ 	.word	0x000000b8
        /*02a0*/ 	.short	0x0100
        /*02a2*/ 	.byte	0x04
	.zero		1


	//   ....[25]....
        /*02a4*/ 	.word	0x00000bf0
        /*02a8*/ 	.word	0x000000ff
        /*02ac*/ 	.word	0x000000d8
        /*02b0*/ 	.short	0x0100
        /*02b2*/ 	.byte	0x04
	.zero		1


	//   ....[26]....
        /*02b4*/ 	.word	0x00000c00
        /*02b8*/ 	.word	0x000000ff
        /*02bc*/ 	.word	0x000000c0
        /*02c0*/ 	.short	0x0100
        /*02c2*/ 	.byte	0x04
	.zero		1


	//   ....[27]....
        /*02c4*/ 	.word	0x00000c10
        /*02c8*/ 	.word	0x000000ff
        /*02cc*/ 	.word	0x000000e0
        /*02d0*/ 	.short	0x0100
        /*02d2*/ 	.byte	0x04
	.zero		1


	//   ....[28]....
        /*02d4*/ 	.word	0x00000c20
        /*02d8*/ 	.word	0x000000ff
        /*02dc*/ 	.word	0x000000c8
        /*02e0*/ 	.short	0x0100
        /*02e2*/ 	.byte	0x04
	.zero		1


	//   ....[29]....
        /*02e4*/ 	.word	0x00000c30
        /*02e8*/ 	.word	0x000000ff
        /*02ec*/ 	.word	0x000000e8
        /*02f0*/ 	.short	0x0100
        /*02f2*/ 	.byte	0x04
	.zero		1


	//   ....[30]....
        /*02f4*/ 	.word	0x00000d20
        /*02f8*/ 	.word	0x000000ff
        /*02fc*/ 	.word	0x000000f0
        /*0300*/ 	.short	0x0100
        /*0302*/ 	.byte	0x04
	.zero		1


	//   ....[31]....
        /*0304*/ 	.word	0x00000d30
        /*0308*/ 	.word	0x000000ff
        /*030c*/ 	.word	0x00000100
        /*0310*/ 	.short	0x0100
        /*0312*/ 	.byte	0x04
	.zero		1


	//   ....[32]....
        /*0314*/ 	.word	0x00000d40
        /*0318*/ 	.word	0x000000ff
        /*031c*/ 	.word	0x000000f8
        /*0320*/ 	.short	0x0100
        /*0322*/ 	.byte	0x04
	.zero		1


	//   ....[33]....
        /*0324*/ 	.word	0x00000d50
        /*0328*/ 	.word	0x000000ff
        /*032c*/ 	.word	0x00000108
        /*0330*/ 	.short	0x0100
        /*0332*/ 	.byte	0x04
	.zero		1


	//   ....[34]....
        /*0334*/ 	.word	0x00000e50
        /*0338*/ 	.word	0x000000ff
        /*033c*/ 	.word	0x00000110
        /*0340*/ 	.short	0x0100
        /*0342*/ 	.byte	0x06
	.zero		1


	//   ....[35]....
        /*0344*/ 	.word	0x00001a00
        /*0348*/ 	.word	0x00000003
        /*034c*/ 	.word	0x00000100
        /*0350*/ 	.short	0x010a
        /*0352*/ 	.byte	0xff
	.zero		1


	//   ....[36]....
        /*0354*/ 	.word	0x00001a30
        /*0358*/ 	.word	0x00000003
        /*035c*/ 	.word	0x000000f0
        /*0360*/ 	.short	0x0101
        /*0362*/ 	.byte	0xff
	.zero		1


	//   ....[37]....
        /*0364*/ 	.word	0x00001af0
        /*0368*/ 	.word	0x000000ff
        /*036c*/ 	.word	0x00000020
        /*0370*/ 	.short	0x010a
        /*0372*/ 	.byte	0x04
	.zero		1


	//   ....[38]....
        /*0374*/ 	.word	0x00001bc0
        /*0378*/ 	.word	0x000000ff
        /*037c*/ 	.word	0x00000020
        /*0380*/ 	.short	0x010a
        /*0382*/ 	.byte	0x21
	.zero		1


	//   ....[39]....
        /*0384*/ 	.word	0x00001d70
        /*0388*/ 	.word	0x000000ff
        /*038c*/ 	.word	0x00000020
        /*0390*/ 	.short	0x010a
        /*0392*/ 	.byte	0x05
	.zero		1


	//   ....[40]....
        /*0394*/ 	.word	0x00001f50
        /*0398*/ 	.word	0x000000ff
        /*039c*/ 	.word	0x00000088
        /*03a0*/ 	.short	0x0101
        /*03a2*/ 	.byte	0x0e
	.zero		1


	//   ....[41]....
        /*03a4*/ 	.word	0x00001f70
        /*03a8*/ 	.word	0x000000ff
        /*03ac*/ 	.word	0x00000020
        /*03b0*/ 	.short	0x010a
        /*03b2*/ 	.byte	0x04
	.zero		1


	//   ....[42]....
        /*03b4*/ 	.word	0x00001ff0
        /*03b8*/ 	.word	0x000000ff
        /*03bc*/ 	.word	0x00000020
        /*03c0*/ 	.short	0x010a
        /*03c2*/ 	.byte	0x07
	.zero		1


	//   ....[43]....
        /*03c4*/ 	.word	0x00002130
        /*03c8*/ 	.word	0x000000ff
        /*03cc*/ 	.word	0x00000020
        /*03d0*/ 	.short	0x010a
        /*03d2*/ 	.byte	0x04
	.zero		1


	//   ....[44]....
        /*03d4*/ 	.word	0x000023e0
        /*03d8*/ 	.word	0x00000003
        /*03dc*/ 	.word	0x00000090
        /*03e0*/ 	.short	0x010a
        /*03e2*/ 	.byte	0xff
	.zero		1


	//   ....[45]....
        /*03e4*/ 	.word	0x00002530
        /*03e8*/ 	.word	0x00000000
        /*03ec*/ 	.word	0x00000000
        /*03f0*/ 	.short	0x0101
        /*03f2*/ 	.byte	0xff
	.zero		1


	//   ....[46]....
        /*03f4*/ 	.word	0x00002ae0
        /*03f8*/ 	.word	0x000000ff
        /*03fc*/ 	.word	0x00000000
        /*0400*/ 	.short	0x010a
        /*0402*/ 	.byte	0x04
	.zero		1


	//   ....[47]....
        /*0404*/ 	.word	0x00002b70
        /*0408*/ 	.word	0x000000ff
        /*040c*/ 	.word	0x00000000
        /*0410*/ 	.short	0x010a
        /*0412*/ 	.byte	0x05
	.zero		1


	//   ....[48]....
        /*0414*/ 	.word	0x00002c00
        /*0418*/ 	.word	0x000000ff
        /*041c*/ 	.word	0x00000000
        /*0420*/ 	.short	0x010a
        /*0422*/ 	.byte	0x05
	.zero		1


	//   ....[49]....
        /*0424*/ 	.word	0x00002ca0
        /*0428*/ 	.word	0x00000000
        /*042c*/ 	.word	0x00000000
        /*0430*/ 	.short	0x010a
        /*0432*/ 	.byte	0xff
	.zero		1


	//   ....[50]....
        /*0434*/ 	.word	0x00002dc0
        /*0438*/ 	.word	0x00000002
        /*043c*/ 	.word	0x000000f0
        /*0440*/ 	.short	0x010a
        /*0442*/ 	.byte	0xff
	.zero		1


	//   ....[51]....
        /*0444*/ 	.word	0x00002e20
        /*0448*/ 	.word	0x00000004
        /*044c*/ 	.word	0x00000000
        /*0450*/ 	.short	0x0101
        /*0452*/ 	.byte	0xff
	.zero		1


	//   ....[52]....
        /*0454*/ 	.word	0x00002e40
        /*0458*/ 	.word	0x000000ff
        /*045c*/ 	.word	0x000000a0
        /*0460*/ 	.short	0x010a
        /*0462*/ 	.byte	0x04
	.zero		1


	//   ....[53]....
        /*0464*/ 	.word	0x00002f60
        /*0468*/ 	.word	0x00000002
        /*046c*/ 	.word	0x00000090
        /*0470*/ 	.short	0x010a
        /*0472*/ 	.byte	0xff
	.zero		1


	//   ....[54]....
        /*0474*/ 	.word	0x00003070
        /*0478*/ 	.word	0x00000002
        /*047c*/ 	.word	0x00000000
        /*0480*/ 	.short	0x0101
        /*0482*/ 	.byte	0xff
	.zero		1


	//   ....[55]....
        /*0484*/ 	.word	0x00003100
        /*0488*/ 	.word	0x000000ff
        /*048c*/ 	.word	0x000000a0
        /*0490*/ 	.short	0x0106
        /*0492*/ 	.byte	0x04
	.zero		1


	//   ....[56]....
        /*0494*/ 	.word	0x00003120
        /*0498*/ 	.word	0x000000ff
        /*049c*/ 	.word	0x000000a0
        /*04a0*/ 	.short	0x010a
        /*04a2*/ 	.byte	0x04
	.zero		1


	//   ....[57]....
        /*04a4*/ 	.word	0x000031b0
        /*04a8*/ 	.word	0x000000ff
        /*04ac*/ 	.word	0x000000a0
        /*04b0*/ 	.short	0x0106
        /*04b2*/ 	.byte	0x07
	.zero		1


	//   ....[58]....
        /*04b4*/ 	.word	0x000031f0
        /*04b8*/ 	.word	0x00000000
        /*04bc*/ 	.word	0x000000a0
        /*04c0*/ 	.short	0x010a
        /*04c2*/ 	.byte	0xff
	.zero		1


	//   ....[59]....
        /*04c4*/ 	.word	0x00003430
        /*04c8*/ 	.word	0x000000ff
        /*04cc*/ 	.word	0x00000008
        /*04d0*/ 	.short	0x010a
        /*04d2*/ 	.byte	0x05
	.zero		1


	//   ....[60]....
        /*04d4*/ 	.word	0x00003450
        /*04d8*/ 	.word	0x000000ff
        /*04dc*/ 	.word	0x00000008
        /*04e0*/ 	.short	0x010a
        /*04e2*/ 	.byte	0x05
	.zero		1


	//   ....[61]....
        /*04e4*/ 	.word	0x000035e0
        /*04e8*/ 	.word	0x000000ff
        /*04ec*/ 	.word	0x00000008
        /*04f0*/ 	.short	0x010a
        /*04f2*/ 	.byte	0x05
	.zero		1


	//   ....[62]....
        /*04f4*/ 	.word	0x00003600
        /*04f8*/ 	.word	0x000000ff
        /*04fc*/ 	.word	0x00000008
        /*0500*/ 	.short	0x010a
        /*0502*/ 	.byte	0x05
	.zero		1


	//   ....[63]....
        /*0504*/ 	.word	0x000036c0
        /*0508*/ 	.word	0x000000ff
        /*050c*/ 	.word	0x00000000
        /*0510*/ 	.short	0x0101
        /*0512*/ 	.byte	0x04
	.zero		1


	//   ....[64]....
        /*0514*/ 	.word	0x00003a80
        /*0518*/ 	.word	0x00000000
        /*051c*/ 	.word	0x00000090
        /*0520*/ 	.short	0x010a
        /*0522*/ 	.byte	0xff
	.zero		1


	//   ....[65]....
        /*0524*/ 	.word	0x00003b40
        /*0528*/ 	.word	0x00000000
        /*052c*/ 	.word	0x00000000
        /*0530*/ 	.short	0x0101
        /*0532*/ 	.byte	0xff
	.zero		1


	//   ....[66]....
        /*0534*/ 	.word	0x00003c00
        /*0538*/ 	.word	0x000000ff
        /*053c*/ 	.word	0x00000000
        /*0540*/ 	.short	0x010a
        /*0542*/ 	.byte	0x04
	.zero		1


	//   ....[67]....
        /*0544*/ 	.word	0x00003c10
        /*0548*/ 	.word	0x000000ff
        /*054c*/ 	.word	0x000000d0
        /*0550*/ 	.short	0x010a
        /*0552*/ 	.byte	0x2e
	.zero		1


	//   ....[68]....
        /*0554*/ 	.word	0x00003cc0
        /*0558*/ 	.word	0x000000ff
        /*055c*/ 	.word	0x00000000
        /*0560*/ 	.short	0x010a
        /*0562*/ 	.byte	0x07
	.zero		1


	//   ....[69]....
        /*0564*/ 	.word	0x00003df0
        /*0568*/ 	.word	0x000000ff
        /*056c*/ 	.word	0x00000000
        /*0570*/ 	.short	0x010a
        /*0572*/ 	.byte	0x04
	.zero		1


	//   ....[70]....
        /*0574*/ 	.word	0x00004230
        /*0578*/ 	.word	0x000000ff
        /*057c*/ 	.word	0x00000000
        /*0580*/ 	.short	0x010a
        /*0582*/ 	.byte	0x04
	.zero		1


	//   ....[71]....
        /*0584*/ 	.word	0x000042c0
        /*0588*/ 	.word	0x000000ff
        /*058c*/ 	.word	0x00000000
        /*0590*/ 	.short	0x010a
        /*0592*/ 	.byte	0x05
	.zero		1


	//   ....[72]....
        /*0594*/ 	.word	0x00004350
        /*0598*/ 	.word	0x000000ff
        /*059c*/ 	.word	0x00000000
        /*05a0*/ 	.short	0x010a
        /*05a2*/ 	.byte	0x05
	.zero		1


	//   ....[73]....
        /*05a4*/ 	.word	0x000043f0
        /*05a8*/ 	.word	0x00000000
        /*05ac*/ 	.word	0x00000000
        /*05b0*/ 	.short	0x010a
        /*05b2*/ 	.byte	0xff
	.zero		1


	//   ....[74]....
        /*05b4*/ 	.word	0x00004430
        /*05b8*/ 	.word	0x00000000
        /*05bc*/ 	.word	0x00000000
        /*05c0*/ 	.short	0x010a
        /*05c2*/ 	.byte	0xff
	.zero		1


	//   ....[75]....
        /*05c4*/ 	.word	0x000044a0
        /*05c8*/ 	.word	0x000000ff
        /*05cc*/ 	.word	0x00000000
        /*05d0*/ 	.short	0x0101
        /*05d2*/ 	.byte	0x04
	.zero		1


	//   ....[76]....
        /*05d4*/ 	.word	0x000044e0
        /*05d8*/ 	.word	0x000000ff
        /*05dc*/ 	.word	0x00000110
        /*05e0*/ 	.short	0x010a
        /*05e2*/ 	.byte	0x29
	.zero		1


	//   ....[77]....
        /*05e4*/ 	.word	0x00004530
        /*05e8*/ 	.word	0x000000ff
        /*05ec*/ 	.word	0x00000000
        /*05f0*/ 	.short	0x0101
        /*05f2*/ 	.byte	0x04
	.zero		1


	//   ....[78]....
        /*05f4*/ 	.word	0x00004a10
        /*05f8*/ 	.word	0x00000008
        /*05fc*/ 	.word	0x00000090
        /*0600*/ 	.short	0x010a
        /*0602*/ 	.byte	0xff
	.zero		1


	//   ....[79]....
        /*0604*/ 	.word	0x00004b80
        /*0608*/ 	.word	0x00000000
        /*060c*/ 	.word	0x00000000
        /*0610*/ 	.short	0x0101
        /*0612*/ 	.byte	0xff
	.zero		1


	//   ....[80]....
        /*0614*/ 	.word	0x00005060
        /*0618*/ 	.word	0x000000ff
        /*061c*/ 	.word	0x00000088
        /*0620*/ 	.short	0x010a
        /*0622*/ 	.byte	0x15
	.zero		1


	//   ....[81]....
        /*0624*/ 	.word	0x000051f0
        /*0628*/ 	.word	0x000000ff
        /*062c*/ 	.word	0x00000060
        /*0630*/ 	.short	0x010a
        /*0632*/ 	.byte	0x15
	.zero		1


	//   ....[82]....
        /*0634*/ 	.word	0x00005340
        /*0638*/ 	.word	0x000000ff
        /*063c*/ 	.word	0x00000040
        /*0640*/ 	.short	0x010b
        /*0642*/ 	.byte	0x15
	.zero		1


	//   ....[83]....
        /*0644*/ 	.word	0x00005360
        /*0648*/ 	.word	0x000000ff
        /*064c*/ 	.word	0x00000000
        /*0650*/ 	.short	0x0101
        /*0652*/ 	.byte	0x04
	.zero		1


	//   ....[84]....
        /*0654*/ 	.word	0x00005370
        /*0658*/ 	.word	0x000000ff
        /*065c*/ 	.word	0x00000068
        /*0660*/ 	.short	0x010a
        /*0662*/ 	.byte	0x15
	.zero		1


	//   ....[85]....
        /*0664*/ 	.word	0x000054c0
        /*0668*/ 	.word	0x000000ff
        /*066c*/ 	.word	0x00000048
        /*0670*/ 	.short	0x010b
        /*0672*/ 	.byte	0x15
	.zero		1


	//   ....[86]....
        /*0674*/ 	.word	0x000054e0
        /*0678*/ 	.word	0x000000ff
        /*067c*/ 	.word	0x00000000
        /*0680*/ 	.short	0x0101
        /*0682*/ 	.byte	0x04
	.zero		1


	//   ....[87]....
        /*0684*/ 	.word	0x000054f0
        /*0688*/ 	.word	0x000000ff
        /*068c*/ 	.word	0x00000070
        /*0690*/ 	.short	0x010a
        /*0692*/ 	.byte	0x15
	.zero		1


	//   ....[88]....
        /*0694*/ 	.word	0x00005650
        /*0698*/ 	.word	0x000000ff
        /*069c*/ 	.word	0x00000050
        /*06a0*/ 	.short	0x010b
        /*06a2*/ 	.byte	0x15
	.zero		1


	//   ....[89]....
        /*06a4*/ 	.word	0x00005670
        /*06a8*/ 	.word	0x000000ff
        /*06ac*/ 	.word	0x00000000
        /*06b0*/ 	.short	0x0101
        /*06b2*/ 	.byte	0x04
	.zero		1


	//   ....[90]....
        /*06b4*/ 	.word	0x00005680
        /*06b8*/ 	.word	0x000000ff
        /*06bc*/ 	.word	0x00000078
        /*06c0*/ 	.short	0x010a
        /*06c2*/ 	.byte	0x15
	.zero		1


	//   ....[91]....
        /*06c4*/ 	.word	0x00005870
        /*06c8*/ 	.word	0x000000ff
        /*06cc*/ 	.word	0x00000058
        /*06d0*/ 	.short	0x010b
        /*06d2*/ 	.byte	0x15
	.zero		1


	//   ....[92]....
        /*06d4*/ 	.word	0x00005880
        /*06d8*/ 	.word	0x000000ff
        /*06dc*/ 	.word	0x00000000
        /*06e0*/ 	.short	0x0101
        /*06e2*/ 	.byte	0x27
	.zero		1


	//   ....[93]....
        /*06e4*/ 	.word	0x000058b0
        /*06e8*/ 	.word	0x000000ff
        /*06ec*/ 	.word	0x00000060
        /*06f0*/ 	.short	0x010a
        /*06f2*/ 	.byte	0x15
	.zero		1


	//   ....[94]....
        /*06f4*/ 	.word	0x000058d0
        /*06f8*/ 	.word	0x000000ff
        /*06fc*/ 	.word	0x00000068
        /*0700*/ 	.short	0x010a
        /*0702*/ 	.byte	0x15
	.zero		1


	//   ....[95]....
        /*0704*/ 	.word	0x000058f0
        /*0708*/ 	.word	0x000000ff
        /*070c*/ 	.word	0x00000070
        /*0710*/ 	.short	0x010a
        /*0712*/ 	.byte	0x15
	.zero		1


	//   ....[96]....
        /*0714*/ 	.word	0x00005930
        /*0718*/ 	.word	0x00000000
        /*071c*/ 	.word	0x00000078
        /*0720*/ 	.short	0x010a
        /*0722*/ 	.byte	0xff
	.zero		1


	//   ....[97]....
        /*0724*/ 	.word	0x00005c40
        /*0728*/ 	.word	0x00000003
        /*072c*/ 	.word	0x00000090
        /*0730*/ 	.short	0x010a
        /*0732*/ 	.byte	0xff
	.zero		1


	//   ....[98]....
        /*0734*/ 	.word	0x00005dc0
        /*0738*/ 	.word	0x00000000
        /*073c*/ 	.word	0x00000000
        /*0740*/ 	.short	0x0101
        /*0742*/ 	.byte	0xff
	.zero		1


	//   ....[99]....
        /*0744*/ 	.word	0x00006930
        /*0748*/ 	.word	0x000000ff
        /*074c*/ 	.word	0x00000040
        /*0750*/ 	.short	0x010a
        /*0752*/ 	.byte	0x2c
	.zero		1


	//   ....[100]....
        /*0754*/ 	.word	0x00006970
        /*0758*/ 	.word	0x0000004b
        /*075c*/ 	.word	0x000000b0
        /*0760*/ 	.short	0x010a
        /*0762*/ 	.byte	0xff
	.zero		1


	//   ....[101]....
        /*0764*/ 	.word	0x00006a60
        /*0768*/ 	.word	0x000000ff
        /*076c*/ 	.word	0x00000040
        /*0770*/ 	.short	0x010a
        /*0772*/ 	.byte	0x2c
	.zero		1


	//   ....[102]....
        /*0774*/ 	.word	0x00006b50
        /*0778*/ 	.word	0x0000004b
        /*077c*/ 	.word	0x000000b0
        /*0780*/ 	.short	0x010a
        /*0782*/ 	.byte	0xff
	.zero		1


	//   ....[103]....
        /*0784*/ 	.word	0x00007320
        /*0788*/ 	.word	0x00000000
        /*078c*/ 	.word	0x00000000
        /*0790*/ 	.short	0x0101
        /*0792*/ 	.byte	0xff
	.zero		1


	//   ....[104]....
        /*0794*/ 	.word	0x00007330
        /*0798*/ 	.word	0x00000003
        /*079c*/ 	.word	0x00000040
        /*07a0*/ 	.short	0x010a
        /*07a2*/ 	.byte	0xff
	.zero		1


	//   ....[105]....
        /*07a4*/ 	.word	0x00007410
        /*07a8*/ 	.word	0x00000003
        /*07ac*/ 	.word	0x00000040
        /*07b0*/ 	.short	0x010a
        /*07b2*/ 	.byte	0xff
	.zero		1


	//   ....[106]....
        /*07b4*/ 	.word	0x00007c80
        /*07b8*/ 	.word	0x0000004d
        /*07bc*/ 	.word	0x00000000
        /*07c0*/ 	.short	0x0101
        /*07c2*/ 	.byte	0xff
	.zero		1


	//   ....[107]....
        /*07c4*/ 	.word	0x00007ca0
        /*07c8*/ 	.word	0x00000000
        /*07cc*/ 	.word	0x00000040
        /*07d0*/ 	.short	0x010a
        /*07d2*/ 	.byte	0xff
	.zero		1


	//   ....[108]....
        /*07d4*/ 	.word	0x00007d70
        /*07d8*/ 	.word	0x00000000
        /*07dc*/ 	.word	0x00000040
        /*07e0*/ 	.short	0x010a
        /*07e2*/ 	.byte	0xff
	.zero		1


	//   ....[109]....
        /*07e4*/ 	.word	0x000085e0
        /*07e8*/ 	.word	0x0000004d
        /*07ec*/ 	.word	0x00000000
        /*07f0*/ 	.short	0x0101
        /*07f2*/ 	.byte	0xff
	.zero		1


	//   ....[110]....
        /*07f4*/ 	.word	0x00008600
        /*07f8*/ 	.word	0x00000000
        /*07fc*/ 	.word	0x00000040
        /*0800*/ 	.short	0x010a
        /*0802*/ 	.byte	0xff
	.zero		1


	//   ....[111]....
        /*0804*/ 	.word	0x000086d0
        /*0808*/ 	.word	0x00000000
        /*080c*/ 	.word	0x00000040
        /*0810*/ 	.short	0x010a
        /*0812*/ 	.byte	0xff
	.zero		1


	//   ....[112]....
        /*0814*/ 	.word	0x000089e0
        /*0818*/ 	.word	0x0000004b
        /*081c*/ 	.word	0x00000000
        /*0820*/ 	.short	0x0101
        /*0822*/ 	.byte	0xff
	.zero		1


	//   ....[113]....
        /*0824*/ 	.word	0x00008f90
        /*0828*/ 	.word	0x00000002
        /*082c*/ 	.word	0x00000000
        /*0830*/ 	.short	0x0101
        /*0832*/ 	.byte	0xff
	.zero		1


	//   ....[114]....
        /*0834*/ 	.word	0x00009220
        /*0838*/ 	.word	0x000000ff
        /*083c*/ 	.word	0x00000000
        /*0840*/ 	.short	0x0101
        /*0842*/ 	.byte	0x04
	.zero		1


	//   ....[115]....
        /*0844*/ 	.word	0x00009240
        /*0848*/ 	.word	0x00000003
        /*084c*/ 	.word	0x00000100
        /*0850*/ 	.short	0x010a
        /*0852*/ 	.byte	0xff
	.zero		1


	//   ....[116]....
        /*0854*/ 	.word	0x000092a0
        /*0858*/ 	.word	0x00000000
        /*085c*/ 	.word	0x00000020
        /*0860*/ 	.short	0x010a
        /*0862*/ 	.byte	0xff
	.zero		1


	//   ....[117]....
        /*0864*/ 	.word	0x00009300
        /*0868*/ 	.word	0x00000000
        /*086c*/ 	.word	0x00000020
        /*0870*/ 	.short	0x010a
        /*0872*/ 	.byte	0xff
	.zero		1


	//   ....[118]....
        /*0874*/ 	.word	0x00009350
        /*0878*/ 	.word	0x00000003
        /*087c*/ 	.word	0x00000090
        /*0880*/ 	.short	0x010a
        /*0882*/ 	.byte	0xff
	.zero		1


	//   ....[119]....
        /*0884*/ 	.word	0x000093b0
        /*0888*/ 	.word	0x00000000
        /*088c*/ 	.word	0x00000000
        /*0890*/ 	.short	0x010a
        /*0892*/ 	.byte	0xff
	.zero		1


	//   ....[120]....
        /*0894*/ 	.word	0x00009410
        /*0898*/ 	.word	0x00000000
        /*089c*/ 	.word	0x00000000
        /*08a0*/ 	.short	0x010a
        /*08a2*/ 	.byte	0xff
	.zero		1


	//   ....[121]....
        /*08a4*/ 	.word	0x00009470
        /*08a8*/ 	.word	0x00000000
        /*08ac*/ 	.word	0x00000000
        /*08b0*/ 	.short	0x010a
        /*08b2*/ 	.byte	0xff
	.zero		1


	//   ....[122]....
        /*08b4*/ 	.word	0x000094c0
        /*08b8*/ 	.word	0x00000002
        /*08bc*/ 	.word	0x000000f0
        /*08c0*/ 	.short	0x010a
        /*08c2*/ 	.byte	0xff
	.zero		1


	//   ....[123]....
        /*08c4*/ 	.word	0x00009520
        /*08c8*/ 	.word	0x00000002
        /*08cc*/ 	.word	0x000000a0
        /*08d0*/ 	.short	0x010a
        /*08d2*/ 	.byte	0xff
	.zero		1


	//   ....[124]....
        /*08d4*/ 	.word	0x00009570
        /*08d8*/ 	.word	0x00000002
        /*08dc*/ 	.word	0x00000090
        /*08e0*/ 	.short	0x010a
        /*08e2*/ 	.byte	0xff
	.zero		1


	//   ....[125]....
        /*08e4*/ 	.word	0x000095d0
        /*08e8*/ 	.word	0x00000000
        /*08ec*/ 	.word	0x000000a0
        /*08f0*/ 	.short	0x010a
        /*08f2*/ 	.byte	0xff
	.zero		1


	//   ....[126]....
        /*08f4*/ 	.word	0x00009630
        /*08f8*/ 	.word	0x00000000
        /*08fc*/ 	.word	0x00000008
        /*0900*/ 	.short	0x010a
        /*0902*/ 	.byte	0xff
	.zero		1


	//   ....[127]....
        /*0904*/ 	.word	0x00009720
        /*0908*/ 	.word	0x00000000
        /*090c*/ 	.word	0x00000008
        /*0910*/ 	.short	0x010a
        /*0912*/ 	.byte	0xff
	.zero		1


	//   ....[128]....
        /*0914*/ 	.word	0x00009770
        /*0918*/ 	.word	0x00000000
        /*091c*/ 	.word	0x00000090
        /*0920*/ 	.short	0x010a
        /*0922*/ 	.byte	0xff
	.zero		1


	//   ....[129]....
        /*0924*/ 	.word	0x000097d0
        /*0928*/ 	.word	0x00000000
        /*092c*/ 	.word	0x000000d0
        /*0930*/ 	.short	0x010a
        /*0932*/ 	.byte	0xff
	.zero		1


	//   ....[130]....
        /*0934*/ 	.word	0x00009830
        /*0938*/ 	.word	0x00000000
        /*093c*/ 	.word	0x00000000
        /*0940*/ 	.short	0x010a
        /*0942*/ 	.byte	0xff
	.zero		1


	//   ....[131]....
        /*0944*/ 	.word	0x00009890
        /*0948*/ 	.word	0x00000000
        /*094c*/ 	.word	0x00000000
        /*0950*/ 	.short	0x010a
        /*0952*/ 	.byte	0xff
	.zero		1


	//   ....[132]....
        /*0954*/ 	.word	0x000098f0
        /*0958*/ 	.word	0x00000000
        /*095c*/ 	.word	0x00000000
        /*0960*/ 	.short	0x010a
        /*0962*/ 	.byte	0xff
	.zero		1


	//   ....[133]....
        /*0964*/ 	.word	0x00009950
        /*0968*/ 	.word	0x00000000
        /*096c*/ 	.word	0x00000000
        /*0970*/ 	.short	0x010a
        /*0972*/ 	.byte	0xff
	.zero		1


	//   ....[134]....
        /*0974*/ 	.word	0x000099b0
        /*0978*/ 	.word	0x00000000
        /*097c*/ 	.word	0x00000110
        /*0980*/ 	.short	0x010a
        /*0982*/ 	.byte	0xff
	.zero		1


	//   ....[135]....
        /*0984*/ 	.word	0x00009a00
        /*0988*/ 	.word	0x00000008
        /*098c*/ 	.word	0x00000090
        /*0990*/ 	.short	0x010a
        /*0992*/ 	.byte	0xff
	.zero		1


	//   ....[136]....
        /*0994*/ 	.word	0x00009a60
        /*0998*/ 	.word	0x00000000
        /*099c*/ 	.word	0x00000088
        /*09a0*/ 	.short	0x010a
        /*09a2*/ 	.byte	0xff
	.zero		1


	//   ....[137]....
        /*09a4*/ 	.word	0x00009ac0
        /*09a8*/ 	.word	0x00000005
        /*09ac*/ 	.word	0x00000060
        /*09b0*/ 	.short	0x010a
        /*09b2*/ 	.byte	0xff
	.zero		1


	//   ....[138]....
        /*09b4*/ 	.word	0x00009b20
        /*09b8*/ 	.word	0x00000005
        /*09bc*/ 	.word	0x00000068
        /*09c0*/ 	.short	0x010a
        /*09c2*/ 	.byte	0xff
	.zero		1


	//   ....[139]....
        /*09c4*/ 	.word	0x00009b80
        /*09c8*/ 	.word	0x00000005
        /*09cc*/ 	.word	0x00000070
        /*09d0*/ 	.short	0x010a
        /*09d2*/ 	.byte	0xff
	.zero		1


	//   ....[140]....
        /*09d4*/ 	.word	0x00009be0
        /*09d8*/ 	.word	0x00000005
        /*09dc*/ 	.word	0x00000078
        /*09e0*/ 	.short	0x010a
        /*09e2*/ 	.byte	0xff
	.zero		1


	//   ....[141]....
        /*09e4*/ 	.word	0x00009c40
        /*09e8*/ 	.word	0x00000000
        /*09ec*/ 	.word	0x00000060
        /*09f0*/ 	.short	0x010a
        /*09f2*/ 	.byte	0xff
	.zero		1


	//   ....[142]....
        /*09f4*/ 	.word	0x00009ca0
        /*09f8*/ 	.word	0x00000000
        /*09fc*/ 	.word	0x00000068
        /*0a00*/ 	.short	0x010a
        /*0a02*/ 	.byte	0xff
	.zero		1


	//   ....[143]....
        /*0a04*/ 	.word	0x00009d00
        /*0a08*/ 	.word	0x00000000
        /*0a0c*/ 	.word	0x00000070
        /*0a10*/ 	.short	0x010a
        /*0a12*/ 	.byte	0xff
	.zero		1


	//   ....[144]....
        /*0a14*/ 	.word	0x00009d50
        /*0a18*/ 	.word	0x00000003
        /*0a1c*/ 	.word	0x00000090
        /*0a20*/ 	.short	0x010a
        /*0a22*/ 	.byte	0xff
	.zero		1


	//   ....[145]....
        /*0a24*/ 	.word	0x00009db0
        /*0a28*/ 	.word	0x00000002
        /*0a2c*/ 	.word	0x00000040
        /*0a30*/ 	.short	0x010a
        /*0a32*/ 	.byte	0xff
	.zero		1


	//   ....[146]....
        /*0a34*/ 	.word	0x00009e00
        /*0a38*/ 	.word	0x0000004b
        /*0a3c*/ 	.word	0x000000b0
        /*0a40*/ 	.short	0x010a
        /*0a42*/ 	.byte	0xff
	.zero		1


	//   ....[147]....
        /*0a44*/ 	.word	0x00009e50
        /*0a48*/ 	.word	0x00000003
        /*0a4c*/ 	.word	0x00000040
        /*0a50*/ 	.short	0x010a
        /*0a52*/ 	.byte	0xff
	.zero		1


	//   ....[148]....
        /*0a54*/ 	.word	0x00009ea0
        /*0a58*/ 	.word	0x00000000
        /*0a5c*/ 	.word	0x00000040
        /*0a60*/ 	.short	0x010a
        /*0a62*/ 	.byte	0xff
	.zero		1


	//   ....[149]....
        /*0a64*/ 	.word	0x00009ef0
        /*0a68*/ 	.word	0x00000000
        /*0a6c*/ 	.word	0x00000040
        /*0a70*/ 	.short	0x010a
        /*0a72*/ 	.byte	0xff
	.zero		1


	//----- nvinfo : EIATTR_NUM_MBARRIERS
	.align		4
.L_47:
        /*0a74*/ 	.byte	0x03, 0x38
        /*0a76*/ 	.short	0x0023


	//----- nvinfo : EIATTR_EXIT_INSTR_OFFSETS
	.align		4
        /*0a78*/ 	.byte	0x04, 0x1c
        /*0a7a*/ 	.short	(.L_49 - .L_48)


	//   ....[0]....
.L_48:
        /*0a7c*/ 	.word	0x00002cd0


	//   ....[1]....
        /*0a80*/ 	.word	0x000031c0


	//   ....[2]....
        /*0a84*/ 	.word	0x00003220


	//   ....[3]....
        /*0a88*/ 	.word	0x00004760


	//   ....[4]....
        /*0a8c*/ 	.word	0x00005960


	//   ....[5]....
        /*0a90*/ 	.word	0x000059a0


	//   ....[6]....
        /*0a94*/ 	.word	0x00009110


	//   ....[7]....
        /*0a98*/ 	.word	0x00009190


	//   ....[8]....
        /*0a9c*/ 	.word	0x000091c0


	//   ....[9]....
        /*0aa0*/ 	.word	0x00009230


	//----- nvinfo : EIATTR_MAX_THREADS
	.align		4
.L_49:
        /*0aa4*/ 	.byte	0x04, 0x05
        /*0aa6*/ 	.short	(.L_51 - .L_50)
.L_50:
        /*0aa8*/ 	.word	0x00000100
        /*0aac*/ 	.word	0x00000001
        /*0ab0*/ 	.word	0x00000001


	//----- nvinfo : EIATTR_CRS_STACK_SIZE
	.align		4
.L_51:
        /*0ab4*/ 	.byte	0x04, 0x1e
        /*0ab6*/ 	.short	(.L_53 - .L_52)
.L_52:
        /*0ab8*/ 	.word	0x00000000


	//----- nvinfo : EIATTR_CBANK_PARAM_SIZE
	.align		4
.L_53:
        /*0abc*/ 	.byte	0x03, 0x19
        /*0abe*/ 	.short	0x0800


	//----- nvinfo : EIATTR_PARAM_CBANK
	.align		4
        /*0ac0*/ 	.byte	0x04, 0x0a
        /*0ac2*/ 	.short	(.L_55 - .L_54)
	.align		4
.L_54:
        /*0ac4*/ 	.word	index@(.nv.constant0._ZN7cutlass13device_kernelINS_4gemm6kernel13GemmUniversalIN4cute5tupleIJiiiiEEENS1_10collective13CollectiveMmaINS1_35MainloopSm100TmaUmmaWarpSpecializedILi4ELi2ELi4ENS5_IJNS4_1CILi4EEENSA_ILi1EEESC_EEEEENS5_IJNSA_ILi256EEENSA_ILi64EEESG_EEENS_10tfloat32_tENS5_IJlSC_lEEESI_SJ_NS4_8TiledMMAINS4_8MMA_AtomIJNS4_23SM100_MMA_TF32_2x1SM_SSISI_SI_fLi256ELi64ELNS4_4UMMA5MajorE0ELSO_0ELNSN_7ScaleInE0ELSP_0EEEEEENS4_6LayoutINS5_IJSC_SC_SC_EEENS5_IJNSA_ILi0EEESU_SU_EEEEENS5_IJNS4_10UnderscoreESX_SX_EEEEENS4_18SM100_TMA_2SM_LOADENS4_14ComposedLayoutINS4_7SwizzleILi3ELi4ELi3EEENS4_18smem_ptr_flag_bitsILi32EEENSS_INS5_IJNSA_ILi8EEENSA_ILi32EEEEEENS5_IJS17_SC_EEEEEEEvNS4_8identityENS4_28SM100_TMA_2SM_LOAD_MULTICASTES1B_vS1C_EENS_8epilogue10collective18CollectiveEpilogueINS1F_23Sm100TmaWarpSpecializedILi4ELi2ELi16ELb1ELb0EEEJNS5_IJNSA_ILi128EEESG_SG_EEENS5_IJNSS_IS1K_SC_EENSS_INSA_ILi16EEESC_EEEEESI_SJ_SI_SJ_NS1F_6fusion15FusionCallbacksIS1J_NS1Q_17LinearCombinationISI_fSI_fLNS_15FloatRoundStyleE2EEES1L_S1P_JEEENS4_5SM1004TMEM4LOAD26SM100_TMEM_LOAD_32dp32b16xENS4_13SM90_TMA_LOADENS11_INS12_ILi2ELi4ELi3EEES15_NSS_INS5_IJS16_S1N_EEENS5_IJS1N_SC_EEEEEEENS4_39AutoVectorizingCopyWithAssumedAlignmentILi128EEENS4_14SM90_TMA_STOREES25_S27_S27_EEEvvEEEEvNT_6ParamsE)
        /*0ac8*/ 	.short	0x0380
        /*0aca*/ 	.short	0x0800


	//----- nvinfo : EIATTR_SW_WAR
	.align		4
.L_55:
        /*0acc*/ 	.byte	0x04, 0x36
        /*0ace*/ 	.short	(.L_57 - .L_56)
.L_56:
        /*0ad0*/ 	.word	0x00000008
.L_57:


//--------------------- .nv.callgraph             --------------------------
	.section	.nv.callgraph,"",@"SHT_CUDA_CALLGRAPH"
	.align	4
	.sectionentsize	8
	.align		4
        /*0000*/ 	.word	0x00000000
	.align		4
        /*0004*/ 	.word	0xffffffff
	.align		4
        /*0008*/ 	.word	index@(_ZN7cutlass13device_kernelINS_4gemm6kernel13GemmUniversalIN4cute5tupleIJiiiiEEENS1_10collective13CollectiveMmaINS1_35MainloopSm100TmaUmmaWarpSpecializedILi4ELi2ELi4ENS5_IJNS4_1CILi4EEENSA_ILi1EEESC_EEEEENS5_IJNSA_ILi256EEENSA_ILi64EEESG_EEENS_10tfloat32_tENS5_IJlSC_lEEESI_SJ_NS4_8TiledMMAINS4_8MMA_AtomIJNS4_23SM100_MMA_TF32_2x1SM_SSISI_SI_fLi256ELi64ELNS4_4UMMA5MajorE0ELSO_0ELNSN_7ScaleInE0ELSP_0EEEEEENS4_6LayoutINS5_IJSC_SC_SC_EEENS5_IJNSA_ILi0EEESU_SU_EEEEENS5_IJNS4_10UnderscoreESX_SX_EEEEENS4_18SM100_TMA_2SM_LOADENS4_14ComposedLayoutINS4_7SwizzleILi3ELi4ELi3EEENS4_18smem_ptr_flag_bitsILi32EEENSS_INS5_IJNSA_ILi8EEENSA_ILi32EEEEEENS5_IJS17_SC_EEEEEEEvNS4_8identityENS4_28SM100_TMA_2SM_LOAD_MULTICASTES1B_vS1C_EENS_8epilogue10collective18CollectiveEpilogueINS1F_23Sm100TmaWarpSpecializedILi4ELi2ELi16ELb1ELb0EEEJNS5_IJNSA_ILi128EEESG_SG_EEENS5_IJNSS_IS1K_SC_EENSS_INSA_ILi16EEESC_EEEEESI_SJ_SI_SJ_NS1F_6fusion15FusionCallbacksIS1J_NS1Q_17LinearCombinationISI_fSI_fLNS_15FloatRoundStyleE2EEES1L_S1P_JEEENS4_5SM1004TMEM4LOAD26SM100_TMEM_LOAD_32dp32b16xENS4_13SM90_TMA_LOADENS11_INS12_ILi2ELi4ELi3EEES15_NSS_INS5_IJS16_S1N_EEENS5_IJS1N_SC_EEEEEEENS4_39AutoVectorizingCopyWithAssumedAlignmentILi128EEENS4_14SM90_TMA_STOREES25_S27_S27_EEEvvEEEEvNT_6ParamsE)
	.align		4
        /*000c*/ 	.word	index@(__assertfail)
	.align		4
        /*0010*/ 	.word	0x00000000
	.align		4
        /*0014*/ 	.word	0xfffffffe
	.align		4
        /*0018*/ 	.word	0x00000000
	.align		4
        /*001c*/ 	.word	0xfffffffd
	.align		4
        /*0020*/ 	.word	0x00000000
	.align		4
        /*0024*/ 	.word	0xfffffffc


//--------------------- .nv.constant4             --------------------------
	.section	.nv.constant4,"a",@progbits
	.align	8
	.align		8
.nv.constant4:
        /*0000*/ 	.dword	__assertfail
	.align		8
        /*0008*/ 	.dword	__unnamed_1
	.align		8
        /*0010*/ 	.dword	__unnamed_2
	.align		8
        /*0018*/ 	.dword	_ZN40_INTERNAL_6e0a68ed_4_k_cu_a3cb3c03_213634cuda3std3__45__cpo5beginE
	.align		8
        /*0020*/ 	.dword	_ZN40_INTERNAL_6e0a68ed_4_k_cu_a3cb3c03_213634cuda3std3__45__cpo3endE
	.align		8
        /*0028*/ 	.dword	_ZN40_INTERNAL_6e0a68ed_4_k_cu_a3cb3c03_213634cuda3std3__45__cpo6cbeginE
	.align		8
        /*0030*/ 	.dword	_ZN40_INTERNAL_6e0a68ed_4_k_cu_a3cb3c03_213634cuda3std3__45__cpo4cendE
	.align		8
        /*0038*/ 	.dword	_ZN40_INTERNAL_6e0a68ed_4_k_cu_a3cb3c03_213634cuda3std3__442_GLOBAL__N__6e0a68ed_4_k_cu_a3cb3c03_213636ignoreE
	.align		8
        /*0040*/ 	.dword	_ZN40_INTERNAL_6e0a68ed_4_k_cu_a3cb3c03_213634cuda3std3__419piecewise_constructE
	.align		8
        /*0048*/ 	.dword	_ZN40_INTERNAL_6e0a68ed_4_k_cu_a3cb3c03_213634cuda3std3__48in_placeE
	.align		8
        /*0050*/ 	.dword	_ZN40_INTERNAL_6e0a68ed_4_k_cu_a3cb3c03_213634cuda3std6ranges3__45__cpo4swapE
	.align		8
        /*0058*/ 	.dword	_ZN40_INTERNAL_6e0a68ed_4_k_cu_a3cb3c03_213634cuda3std6ranges3__45__cpo9iter_moveE
	.align		8
        /*0060*/ 	.dword	_ZN40_INTERNAL_6e0a68ed_4_k_cu_a3cb3c03_213634cute7productE
	.align		8
        /*0068*/ 	.dword	_ZN40_INTERNAL_6e0a68ed_4_k_cu_a3cb3c03_213634cute1_E
	.align		8
        /*0070*/ 	.dword	$str$25
	.align		8
        /*0078*/ 	.dword	$str$26
	.align		8
        /*0080*/ 	.dword	$str$27
	.align		8
        /*0088*/ 	.dword	$str$28


//--------------------- .text._ZN7cutlass13device_kernelINS_4gemm6kernel13GemmUniversalIN4cute5tupleIJiiiiEEENS1_10collective13CollectiveMmaINS1_35MainloopSm100TmaUmmaWarpSpecializedILi4ELi2ELi4ENS5_IJNS4_1CILi4EEENSA_ILi1EEESC_EEEEENS5_IJNSA_ILi256EEENSA_ILi64EEESG_EEENS_10tfloat32_tENS5_IJlSC_lEEESI_SJ_NS4_8TiledMMAINS4_8MMA_AtomIJNS4_23SM100_MMA_TF32_2x1SM_SSISI_SI_fLi256ELi64ELNS4_4UMMA5MajorE0ELSO_0ELNSN_7ScaleInE0ELSP_0EEEEEENS4_6LayoutINS5_IJSC_SC_SC_EEENS5_IJNSA_ILi0EEESU_SU_EEEEENS5_IJNS4_10UnderscoreESX_SX_EEEEENS4_18SM100_TMA_2SM_LOADENS4_14ComposedLayoutINS4_7SwizzleILi3ELi4ELi3EEENS4_18smem_ptr_flag_bitsILi32EEENSS_INS5_IJNSA_ILi8EEENSA_ILi32EEEEEENS5_IJS17_SC_EEEEEEEvNS4_8identityENS4_28SM100_TMA_2SM_LOAD_MULTICASTES1B_vS1C_EENS_8epilogue10collective18CollectiveEpilogueINS1F_23Sm100TmaWarpSpecializedILi4ELi2ELi16ELb1ELb0EEEJNS5_IJNSA_ILi128EEESG_SG_EEENS5_IJNSS_IS1K_SC_EENSS_INSA_ILi16EEESC_EEEEESI_SJ_SI_SJ_NS1F_6fusion15FusionCallbacksIS1J_NS1Q_17LinearCombinationISI_fSI_fLNS_15FloatRoundStyleE2EEES1L_S1P_JEEENS4_5SM1004TMEM4LOAD26SM100_TMEM_LOAD_32dp32b16xENS4_13SM90_TMA_LOADENS11_INS12_ILi2ELi4ELi3EEES15_NSS_INS5_IJS16_S1N_EEENS5_IJS1N_SC_EEEEEEENS4_39AutoVectorizingCopyWithAssumedAlignmentILi128EEENS4_14SM90_TMA_STOREES25_S27_S27_EEEvvEEEEvNT_6ParamsE --------------------------
	.section	.text._ZN7cutlass13device_kernelINS_4gemm6kernel13GemmUniversalIN4cute5tupleIJiiiiEEENS1_10collective13CollectiveMmaINS1_35MainloopSm100TmaUmmaWarpSpecializedILi4ELi2ELi4ENS5_IJNS4_1CILi4EEENSA_ILi1EEESC_EEEEENS5_IJNSA_ILi256EEENSA_ILi64EEESG_EEENS_10tfloat32_tENS5_IJlSC_lEEESI_SJ_NS4_8TiledMMAINS4_8MMA_AtomIJNS4_23SM100_MMA_TF32_2x1SM_SSISI_SI_fLi256ELi64ELNS4_4UMMA5MajorE0ELSO_0ELNSN_7ScaleInE0ELSP_0EEEEEENS4_6LayoutINS5_IJSC_SC_SC_EEENS5_IJNSA_ILi0EEESU_SU_EEEEENS5_IJNS4_10UnderscoreESX_SX_EEEEENS4_18SM100_TMA_2SM_LOADENS4_14ComposedLayoutINS4_7SwizzleILi3ELi4ELi3EEENS4_18smem_ptr_flag_bitsILi32EEENSS_INS5_IJNSA_ILi8EEENSA_ILi32EEEEEENS5_IJS17_SC_EEEEEEEvNS4_8identityENS4_28SM100_TMA_2SM_LOAD_MULTICASTES1B_vS1C_EENS_8epilogue10collective18CollectiveEpilogueINS1F_23Sm100TmaWarpSpecializedILi4ELi2ELi16ELb1ELb0EEEJNS5_IJNSA_ILi128EEESG_SG_EEENS5_IJNSS_IS1K_SC_EENSS_INSA_ILi16EEESC_EEEEESI_SJ_SI_SJ_NS1F_6fusion15FusionCallbacksIS1J_NS1Q_17LinearCombinationISI_fSI_fLNS_15FloatRoundStyleE2EEES1L_S1P_JEEENS4_5SM1004TMEM4LOAD26SM100_TMEM_LOAD_32dp32b16xENS4_13SM90_TMA_LOADENS11_INS12_ILi2ELi4ELi3EEES15_NSS_INS5_IJS16_S1N_EEENS5_IJS1N_SC_EEEEEEENS4_39AutoVectorizingCopyWithAssumedAlignmentILi128EEENS4_14SM90_TMA_STOREES25_S27_S27_EEEvvEEEEvNT_6ParamsE,"ax",@progbits
	.align	128
.text._ZN7cutlass13device_kernelINS_4gemm6kernel13GemmUniversalIN4cute5tupleIJiiiiEEENS1_10collective13CollectiveMmaINS1_35MainloopSm100TmaUmmaWarpSpecializedILi4ELi2ELi4ENS5_IJNS4_1CILi4EEENSA_ILi1EEESC_EEEEENS5_IJNSA_ILi256EEENSA_ILi64EEESG_EEENS_10tfloat32_tENS5_IJlSC_lEEESI_SJ_NS4_8TiledMMAINS4_8MMA_AtomIJNS4_23SM100_MMA_TF32_2x1SM_SSISI_SI_fLi256ELi64ELNS4_4UMMA5MajorE0ELSO_0ELNSN_7ScaleInE0ELSP_0EEEEEENS4_6LayoutINS5_IJSC_SC_SC_EEENS5_IJNSA_ILi0EEESU_SU_EEEEENS5_IJNS4_10UnderscoreESX_SX_EEEEENS4_18SM100_TMA_2SM_LOADENS4_14ComposedLayoutINS4_7SwizzleILi3ELi4ELi3EEENS4_18smem_ptr_flag_bitsILi32EEENSS_INS5_IJNSA_ILi8EEENSA_ILi32EEEEEENS5_IJS17_SC_EEEEEEEvNS4_8identityENS4_28SM100_TMA_2SM_LOAD_MULTICASTES1B_vS1C_EENS_8epilogue10collective18CollectiveEpilogueINS1F_23Sm100TmaWarpSpecializedILi4ELi2ELi16ELb1ELb0EEEJNS5_IJNSA_ILi128EEESG_SG_EEENS5_IJNSS_IS1K_SC_EENSS_INSA_ILi16EEESC_EEEEESI_SJ_SI_SJ_NS1F_6fusion15FusionCallbacksIS1J_NS1Q_17LinearCombinationISI_fSI_fLNS_15FloatRoundStyleE2EEES1L_S1P_JEEENS4_5SM1004TMEM4LOAD26SM100_TMEM_LOAD_32dp32b16xENS4_13SM90_TMA_LOADENS11_INS12_ILi2ELi4ELi3EEES15_NSS_INS5_IJS16_S1N_EEENS5_IJS1N_SC_EEEEEEENS4_39AutoVectorizingCopyWithAssumedAlignmentILi128EEENS4_14SM90_TMA_STOREES25_S27_S27_EEEvvEEEEvNT_6ParamsE:
        .type           _ZN7cutlass13device_kernelINS_4gemm6kernel13GemmUniversalIN4cute5tupleIJiiiiEEENS1_10collective13CollectiveMmaINS1_35MainloopSm100TmaUmmaWarpSpecializedILi4ELi2ELi4ENS5_IJNS4_1CILi4EEENSA_ILi1EEESC_EEEEENS5_IJNSA_ILi256EEENSA_ILi64EEESG_EEENS_10tfloat32_tENS5_IJlSC_lEEESI_SJ_NS4_8TiledMMAINS4_8MMA_AtomIJNS4_23SM100_MMA_TF32_2x1SM_SSISI_SI_fLi256ELi64ELNS4_4UMMA5MajorE0ELSO_0ELNSN_7ScaleInE0ELSP_0EEEEEENS4_6LayoutINS5_IJSC_SC_SC_EEENS5_IJNSA_ILi0EEESU_SU_EEEEENS5_IJNS4_10UnderscoreESX_SX_EEEEENS4_18SM100_TMA_2SM_LOADENS4_14ComposedLayoutINS4_7SwizzleILi3ELi4ELi3EEENS4_18smem_ptr_flag_bitsILi32EEENSS_INS5_IJNSA_ILi8EEENSA_ILi32EEEEEENS5_IJS17_SC_EEEEEEEvNS4_8identityENS4_28SM100_TMA_2SM_LOAD_MULTICASTES1B_vS1C_EENS_8epilogue10collective18CollectiveEpilogueINS1F_23Sm100TmaWarpSpecializedILi4ELi2ELi16ELb1ELb0EEEJNS5_IJNSA_ILi128EEESG_SG_EEENS5_IJNSS_IS1K_SC_EENSS_INSA_ILi16EEESC_EEEEESI_SJ_SI_SJ_NS1F_6fusion15FusionCallbacksIS1J_NS1Q_17LinearCombinationISI_fSI_fLNS_15FloatRoundStyleE2EEES1L_S1P_JEEENS4_5SM1004TMEM4LOAD26SM100_TMEM_LOAD_32dp32b16xENS4_13SM90_TMA_LOADENS11_INS12_ILi2ELi4ELi3EEES15_NSS_INS5_IJS16_S1N_EEENS5_IJS1N_SC_EEEEEEENS4_39AutoVectorizingCopyWithAssumedAlignmentILi128EEENS4_14SM90_TMA_STOREES25_S27_S27_EEEvvEEEEvNT_6ParamsE,@function
        .size           _ZN7cutlass13device_kernelINS_4gemm6kernel13GemmUniversalIN4cute5tupleIJiiiiEEENS1_10collective13CollectiveMmaINS1_35MainloopSm100TmaUmmaWarpSpecializedILi4ELi2ELi4ENS5_IJNS4_1CILi4EEENSA_ILi1EEESC_EEEEENS5_IJNSA_ILi256EEENSA_ILi64EEESG_EEENS_10tfloat32_tENS5_IJlSC_lEEESI_SJ_NS4_8TiledMMAINS4_8MMA_AtomIJNS4_23SM100_MMA_TF32_2x1SM_SSISI_SI_fLi256ELi64ELNS4_4UMMA5MajorE0ELSO_0ELNSN_7ScaleInE0ELSP_0EEEEEENS4_6LayoutINS5_IJSC_SC_SC_EEENS5_IJNSA_ILi0EEESU_SU_EEEEENS5_IJNS4_10UnderscoreESX_SX_EEEEENS4_18SM100_TMA_2SM_LOADENS4_14ComposedLayoutINS4_7SwizzleILi3ELi4ELi3EEENS4_18smem_ptr_flag_bitsILi32EEENSS_INS5_IJNSA_ILi8EEENSA_ILi32EEEEEENS5_IJS17_SC_EEEEEEEvNS4_8identityENS4_28SM100_TMA_2SM_LOAD_MULTICASTES1B_vS1C_EENS_8epilogue10collective18CollectiveEpilogueINS1F_23Sm100TmaWarpSpecializedILi4ELi2ELi16ELb1ELb0EEEJNS5_IJNSA_ILi128EEESG_SG_EEENS5_IJNSS_IS1K_SC_EENSS_INSA_ILi16EEESC_EEEEESI_SJ_SI_SJ_NS1F_6fusion15FusionCallbacksIS1J_NS1Q_17LinearCombinationISI_fSI_fLNS_15FloatRoundStyleE2EEES1L_S1P_JEEENS4_5SM1004TMEM4LOAD26SM100_TMEM_LOAD_32dp32b16xENS4_13SM90_TMA_LOADENS11_INS12_ILi2ELi4ELi3EEES15_NSS_INS5_IJS16_S1N_EEENS5_IJS1N_SC_EEEEEEENS4_39AutoVectorizingCopyWithAssumedAlignmentILi128EEENS4_14SM90_TMA_STOREES25_S27_S27_EEEvvEEEEvNT_6ParamsE,(.L_x_199 - _ZN7cutlass13device_kernelINS_4gemm6kernel13GemmUniversalIN4cute5tupleIJiiiiEEENS1_10collective13CollectiveMmaINS1_35MainloopSm100TmaUmmaWarpSpecializedILi4ELi2ELi4ENS5_IJNS4_1CILi4EEENSA_ILi1EEESC_EEEEENS5_IJNSA_ILi256EEENSA_ILi64EEESG_EEENS_10tfloat32_tENS5_IJlSC_lEEESI_SJ_NS4_8TiledMMAINS4_8MMA_AtomIJNS4_23SM100_MMA_TF32_2x1SM_SSISI_SI_fLi256ELi64ELNS4_4UMMA5MajorE0ELSO_0ELNSN_7ScaleInE0ELSP_0EEEEEENS4_6LayoutINS5_IJSC_SC_SC_EEENS5_IJNSA_ILi0EEESU_SU_EEEEENS5_IJNS4_10UnderscoreESX_SX_EEEEENS4_18SM100_TMA_2SM_LOADENS4_14ComposedLayoutINS4_7SwizzleILi3ELi4ELi3EEENS4_18smem_ptr_flag_bitsILi32EEENSS_INS5_IJNSA_ILi8EEENSA_ILi32EEEEEENS5_IJS17_SC_EEEEEEEvNS4_8identityENS4_28SM100_TMA_2SM_LOAD_MULTICASTES1B_vS1C_EENS_8epilogue10collective18CollectiveEpilogueINS1F_23Sm100TmaWarpSpecializedILi4ELi2ELi16ELb1ELb0EEEJNS5_IJNSA_ILi128EEESG_SG_EEENS5_IJNSS_IS1K_SC_EENSS_INSA_ILi16EEESC_EEEEESI_SJ_SI_SJ_NS1F_6fusion15FusionCallbacksIS1J_NS1Q_17LinearCombinationISI_fSI_fLNS_15FloatRoundStyleE2EEES1L_S1P_JEEENS4_5SM1004TMEM4LOAD26SM100_TMEM_LOAD_32dp32b16xENS4_13SM90_TMA_LOADENS11_INS12_ILi2ELi4ELi3EEES15_NSS_INS5_IJS16_S1N_EEENS5_IJS1N_SC_EEEEEEENS4_39AutoVectorizingCopyWithAssumedAlignmentILi128EEENS4_14SM90_TMA_STOREES25_S27_S27_EEEvvEEEEvNT_6ParamsE)
        .other          _ZN7cutlass13device_kernelINS_4gemm6kernel13GemmUniversalIN4cute5tupleIJiiiiEEENS1_10collective13CollectiveMmaINS1_35MainloopSm100TmaUmmaWarpSpecializedILi4ELi2ELi4ENS5_IJNS4_1CILi4EEENSA_ILi1EEESC_EEEEENS5_IJNSA_ILi256EEENSA_ILi64EEESG_EEENS_10tfloat32_tENS5_IJlSC_lEEESI_SJ_NS4_8TiledMMAINS4_8MMA_AtomIJNS4_23SM100_MMA_TF32_2x1SM_SSISI_SI_fLi256ELi64ELNS4_4UMMA5MajorE0ELSO_0ELNSN_7ScaleInE0ELSP_0EEEEEENS4_6LayoutINS5_IJSC_SC_SC_EEENS5_IJNSA_ILi0EEESU_SU_EEEEENS5_IJNS4_10UnderscoreESX_SX_EEEEENS4_18SM100_TMA_2SM_LOADENS4_14ComposedLayoutINS4_7SwizzleILi3ELi4ELi3EEENS4_18smem_ptr_flag_bitsILi32EEENSS_INS5_IJNSA_ILi8EEENSA_ILi32EEEEEENS5_IJS17_SC_EEEEEEEvNS4_8identityENS4_28SM100_TMA_2SM_LOAD_MULTICASTES1B_vS1C_EENS_8epilogue10collective18CollectiveEpilogueINS1F_23Sm100TmaWarpSpecializedILi4ELi2ELi16ELb1ELb0EEEJNS5_IJNSA_ILi128EEESG_SG_EEENS5_IJNSS_IS1K_SC_EENSS_INSA_ILi16EEESC_EEEEESI_SJ_SI_SJ_NS1F_6fusion15FusionCallbacksIS1J_NS1Q_17LinearCombinationISI_fSI_fLNS_15FloatRoundStyleE2EEES1L_S1P_JEEENS4_5SM1004TMEM4LOAD26SM100_TMEM_LOAD_32dp32b16xENS4_13SM90_TMA_LOADENS11_INS12_ILi2ELi4ELi3EEES15_NSS_INS5_IJS16_S1N_EEENS5_IJS1N_SC_EEEEEEENS4_39AutoVectorizingCopyWithAssumedAlignmentILi128EEENS4_14SM90_TMA_STOREES25_S27_S27_EEEvvEEEEvNT_6ParamsE,@"STO_CUDA_ENTRY STV_DEFAULT"
_ZN7cutlass13device_kernelINS_4gemm6kernel13GemmUniversalIN4cute5tupleIJiiiiEEENS1_10collective13CollectiveMmaINS1_35MainloopSm100TmaUmmaWarpSpecializedILi4ELi2ELi4ENS5_IJNS4_1CILi4EEENSA_ILi1EEESC_EEEEENS5_IJNSA_ILi256EEENSA_ILi64EEESG_EEENS_10tfloat32_tENS5_IJlSC_lEEESI_SJ_NS4_8TiledMMAINS4_8MMA_AtomIJNS4_23SM100_MMA_TF32_2x1SM_SSISI_SI_fLi256ELi64ELNS4_4UMMA5MajorE0ELSO_0ELNSN_7ScaleInE0ELSP_0EEEEEENS4_6LayoutINS5_IJSC_SC_SC_EEENS5_IJNSA_ILi0EEESU_SU_EEEEENS5_IJNS4_10UnderscoreESX_SX_EEEEENS4_18SM100_TMA_2SM_LOADENS4_14ComposedLayoutINS4_7SwizzleILi3ELi4ELi3EEENS4_18smem_ptr_flag_bitsILi32EEENSS_INS5_IJNSA_ILi8EEENSA_ILi32EEEEEENS5_IJS17_SC_EEEEEEEvNS4_8identityENS4_28SM100_TMA_2SM_LOAD_MULTICASTES1B_vS1C_EENS_8epilogue10collective18CollectiveEpilogueINS1F_23Sm100TmaWarpSpecializedILi4ELi2ELi16ELb1ELb0EEEJNS5_IJNSA_ILi128EEESG_SG_EEENS5_IJNSS_IS1K_SC_EENSS_INSA_ILi16EEESC_EEEEESI_SJ_SI_SJ_NS1F_6fusion15FusionCallbacksIS1J_NS1Q_17LinearCombinationISI_fSI_fLNS_15FloatRoundStyleE2EEES1L_S1P_JEEENS4_5SM1004TMEM4LOAD26SM100_TMEM_LOAD_32dp32b16xENS4_13SM90_TMA_LOADENS11_INS12_ILi2ELi4ELi3EEES15_NSS_INS5_IJS16_S1N_EEENS5_IJS1N_SC_EEEEEEENS4_39AutoVectorizingCopyWithAssumedAlignmentILi128EEENS4_14SM90_TMA_STOREES25_S27_S27_EEEvvEEEEvNT_6ParamsE:
[----:B------:R-:W1:Y:S01]  /*0000*/  LDC R1, c[0x0][0x37c] ;  /* 0x0000df00ff017b82 */ /* 0x000e620000000800 */
[----:B------:R-:W2:Y:S01]  /*0010*/  S2R R70, SR_TID.X ;  /* 0x0000000000467919 */ /* 0x000ea20000002100 */
[----:B------:R-:W3:Y:S06]  /*0020*/  LDCU.64 UR8, c[0x0][0x890] ;  /* 0x00011200ff0877ac */ /* 0x000eec0008000a00 */
[----:B------:R-:W4:Y:S01]  /*0030*/  S2UR UR47, SR_CgaCtaId ;  /* 0x00000000002f79c3 */ /* 0x000f220000008800 */
[----:B------:R-:W-:Y:S02]  /*0040*/  PRMT R56, RZ, 0x7610, R56 ;  /* 0x00007610ff387816 */ /* 0x000fe40000000038 */
[----:B------:R-:W-:Y:S01]  /*0050*/  ELECT P1, URZ, PT ;  /* 0x0000000000ff782f */ /* 0x000fe20003820000 */
[----:B---3--:R-:W-:-:S04]  /*0060*/  UISETP.NE.U32.AND UP0, UPT, UR8, URZ, UPT ;  /* 0x000000ff0800728c */ /* 0x008fc8000bf05070 */
[----:B------:R-:W-:Y:S02]  /*0070*/  UISETP.NE.AND.EX UP0, UPT, UR9, URZ, UPT, UP0 ;  /* 0x000000ff0900728c */ /* 0x000fe4000bf05300 */
[----:B----4-:R-:W-:Y:S02]  /*0080*/  ULOP3.LUT UR68, UR47, 0x1, URZ, 0xc0, !UPT ;  /* 0x000000012f447892 */ /* 0x010fe4000f8ec0ff */
[----:B------:R-:W-:Y:S01]  /*0090*/  ULOP3.LUT UR69, UR47, 0x1, URZ, 0x3c, !UPT ;  /* 0x000000012f457892 */ /* 0x000fe2000f8e3cff */
[----:B--2---:R-:W-:-:S05]  /*00a0*/  SHF.R.U32.HI R57, RZ, 0x5, R70 ;  /* 0x00000005ff397819 */ /* 0x004fca0000011646 */
[----:B------:R-:W2:Y:S02]  /*00b0*/  SHFL.IDX PT, R0, R57, RZ, 0x1f ;  /* 0x00001fff39007589 */ /* 0x000ea400000e0000 */
[----:B--2---:R-:W-:Y:S01]  /*00c0*/  R2UR UR20, R0 ;  /* 0x00000000001472ca */ /* 0x004fe200000e0000 */
[----:B-1----:R-:W-:-:S14]  /*00d0*/  BRA.U UP0, `(.L_x_0) ;  /* 0x0000000100307547 */ /* 0x002fdc000b800000 */
[----:B------:R-:W1:Y:S02]  /*00e0*/  LDCU.64 UR4, c[0x0][0x888] ;  /* 0x00011100ff0477ac */ /* 0x000e640008000a00 */
[----:B-1----:R-:W-:-:S04]  /*00f0*/  UISETP.NE.U32.AND UP0, UPT, UR4, URZ, UPT ;  /* 0x000000ff0400728c */ /* 0x002fc8000bf05070 */
[----:B------:R-:W-:-:S09]  /*0100*/  UISETP.NE.AND.EX UP0, UPT, UR5, URZ, UPT, UP0 ;  /* 0x000000ff0500728c */ /* 0x000fd2000bf05300 */
[----:B------:R-:W-:Y:S05]  /*0110*/  BRA.U !UP0, `(.L_x_1) ;  /* 0x0000000108147547 */ /* 0x000fea000b800000 */
[----:B------:R-:W1:Y:S01]  /*0120*/  LDC.64 R2, c[0x0][0x888] ;  /* 0x00022200ff027b82 */ /* 0x000e620000000a00 */
[----:B------:R-:W1:Y:S02]  /*0130*/  LDCU.64 UR4, c[0x0][0x358] ;  /* 0x00006b00ff0477ac */ /* 0x000e640008000a00 */
[----:B-1----:R1:W5:Y:S01]  /*0140*/  LDG.E R27, desc[UR4][R2.64] ;  /* 0x00000004021b7981 */ /* 0x002362000c1e1900 */
[----:B------:R-:W-:Y:S01]  /*0150*/  HFMA2 R56, -RZ, RZ, 0, 5.9604644775390625e-08 ;  /* 0x00000001ff387431 */ /* 0x000fe200000001ff */
[----:B------:R-:W-:Y:S05]  /*0160*/  BRA `(.L_x_0) ;  /* 0x00000000000c7947 */ /* 0x000fea0003800000 */
.L_x_1:
[----:B------:R-:W1:Y:S01]  /*0170*/  LDCU UR4, c[0x0][0x880] ;  /* 0x00011000ff0477ac */ /* 0x000e620008000800 */
[----:B------:R-:W-:Y:S01]  /*0180*/  HFMA2 R56, -RZ, RZ, 0, 5.9604644775390625e-08 ;  /* 0x00000001ff387431 */ /* 0x000fe200000001ff */
[----:B-1----:R-:W-:-:S07]  /*0190*/  MOV R27, UR4 ;  /* 0x00000004001b7c02 */ /* 0x002fce0008000f00 */
.L_x_0:
[----:B------:R-:W2:Y:S02]  /*01a0*/  LDCU.64 UR4, c[0x0][0x8b0] ;  /* 0x00011600ff0477ac */ /* 0x000ea40008000a00 */
[----:B--2---:R-:W-:-:S04]  /*01b0*/  UISETP.NE.U32.AND UP0, UPT, UR4, URZ, UPT ;  /* 0x000000ff0400728c */ /* 0x004fc8000bf05070 */
[----:B------:R-:W-:-:S09]  /*01c0*/  UISETP.NE.AND.EX UP0, UPT, UR5, URZ, UPT, UP0 ;  /* 0x000000ff0500728c */ /* 0x000fd2000bf05300 */
[----:B------:R-:W-:Y:S05]  /*01d0*/  BRA.U UP0, `(.L_x_2) ;  /* 0x0000000100287547 */ /* 0x000fea000b800000 */
[----:B------:R-:W2:Y:S02]  /*01e0*/  LDCU.64 UR4, c[0x0][0x8a8] ;  /* 0x00011500ff0477ac */ /* 0x000ea40008000a00 */
[----:B--2---:R-:W-:-:S04]  /*01f0*/  UISETP.NE.U32.AND UP0, UPT, UR4, URZ, UPT ;  /* 0x000000ff0400728c */ /* 0x004fc8000bf05070 */
[----:B------:R-:W-:-:S09]  /*0200*/  UISETP.NE.AND.EX UP0, UPT, UR5, URZ, UPT, UP0 ;  /* 0x000000ff0500728c */ /* 0x000fd2000bf05300 */
[----:B------:R-:W-:Y:S05]  /*0210*/  BRA.U !UP0, `(.L_x_3) ;  /* 0x0000000108107547 */ /* 0x000fea000b800000 */
[----:B------:R-:W2:Y:S01]  /*0220*/  LDC.64 R24, c[0x0][0x8a8] ;  /* 0x00022a00ff187b82 */ /* 0x000ea20000000a00 */
[----:B------:R-:W2:Y:S02]  /*0230*/  LDCU.64 UR4, c[0x0][0x358] ;  /* 0x00006b00ff0477ac */ /* 0x000ea40008000a00 */
[----:B--2---:R2:W5:Y:S01]  /*0240*/  LDG.E R24, desc[UR4][R24.64] ;  /* 0x0000000418187981 */ /* 0x004562000c1e1900 */
[----:B------:R-:W-:Y:S05]  /*0250*/  BRA `(.L_x_2) ;  /* 0x0000000000087947 */ /* 0x000fea0003800000 */
.L_x_3:
[----:B------:R-:W2:Y:S02]  /*0260*/  LDCU UR4, c[0x0][0x8a0] ;  /* 0x00011400ff0477ac */ /* 0x000ea40008000800 */
[----:B--2---:R-:W-:Y:S02]  /*0270*/  MOV R24, UR4 ;  /* 0x0000000400187c02 */ /* 0x004fe40008000f00 */
.L_x_2:
[----:B------:R-:W-:Y:S01]  /*0280*/  IMAD.U32 R0, RZ, RZ, UR20 ;  /* 0x00000014ff007e24 */ /* 0x000fe2000f8e00ff */
[----:B------:R-:W-:Y:S04]  /*0290*/  BSSY.RECONVERGENT B0, `(.L_x_4) ;  /* 0x000000c000007945 */ /* 0x000fe80003800200 */
[C---:B------:R-:W-:Y:S02]  /*02a0*/  ISETP.NE.OR P2, PT, R0.reuse, 0x1, !P1 ;  /* 0x000000010000780c */ /* 0x040fe40004f45670 */
[----:B------:R-:W-:-:S11]  /*02b0*/  ISETP.NE.OR P0, PT, R0, 0x3, !P1 ;  /* 0x000000030000780c */ /* 0x000fd60004f05670 */
[----:B------:R-:W-:Y:S05]  /*02c0*/  @P2 BRA `(.L_x_5) ;  /* 0x0000000000202947 */ /* 0x000fea0003800000 */
[----:B------:R-:W3:Y:S02]  /*02d0*/  LDCU.64 UR4, c[0x0][0x348] ;  /* 0x00006900ff0477ac */ /* 0x000ee40008000a00 */
[----:B---3--:R-:W-:Y:S02]  /*02e0*/  UIADD3 UR6, UP1, UPT, UR4, 0x80, URZ ;  /* 0x0000008004067890 */ /* 0x008fe4000ff3e0ff */
[----:B------:R-:W-:Y:S02]  /*02f0*/  UIADD3 UR4, UP0, UPT, UR4, 0x180, URZ ;  /* 0x0000018004047890 */ /* 0x000fe4000ff1e0ff */
[----:B------:R-:W-:Y:S02]  /*0300*/  UIADD3.X UR7, UPT, UPT, URZ, UR5, URZ, UP1, !UPT ;  /* 0x00000005ff077290 */ /* 0x000fe40008ffe4ff */
[----:B------:R-:W-:-:S07]  /*0310*/  UIADD3.X UR5, UPT, UPT, URZ, UR5, URZ, UP0, !UPT ;  /* 0x00000005ff057290 */ /* 0x000fce00087fe4ff */
[----:B------:R3:W-:Y:S02]  /*0320*/  UTMACCTL.PF [UR6] ;  /* 0x00000000060079b9 */ /* 0x0007e40008040000 */
[----:B------:R3:W-:Y:S02]  /*0330*/  UTMACCTL.PF [UR4] ;  /* 0x00000000040079b9 */ /* 0x0007e40008040000 */
[----:B---3--:R-:W-:Y:S01]  /*0340*/  NOP ;  /* 0x0000000000007918 */ /* 0x008fe20000000000 */
.L_x_5:
[----:B------:R-:W-:Y:S05]  /*0350*/  BSYNC.RECONVERGENT B0 ;  /* 0x0000000000007941 */ /* 0x000fea0003800200 */
.L_x_4:
[----:B------:R-:W-:Y:S04]  /*0360*/  BSSY.RECONVERGENT B0, `(.L_x_6) ;  /* 0x000000a000007945 */ /* 0x000fe80003800200 */
        /* <DEDUP_REMOVED lines=9> */
.L_x_7:
[----:B------:R-:W-:Y:S05]  /*0400*/  BSYNC.RECONVERGENT B0 ;  /* 0x0000000000007941 */ /* 0x000fea0003800200 */
.L_x_6:
[----:B------:R-:W3:Y:S01]  /*0410*/  LDCU.64 UR4, c[0x0][0x888] ;  /* 0x00011100ff0477ac */ /* 0x000ee20008000a00 */
[----:B------:R-:W-:Y:S02]  /*0420*/  UISETP.EQ.U32.AND UP2, UPT, UR8, URZ, UPT ;  /* 0x000000ff0800728c */ /* 0x000fe4000bf42070 */
[----:B------:R-:W-:Y:S02]  /*0430*/  UPLOP3.LUT UP4, UPT, UPT, UPT, UPT, 0x80, 0x8 ;  /* 0x000000000008789c */ /* 0x000fe40003f8f070 */
[----:B---3--:R-:W-:-:S04]  /*0440*/  UISETP.NE.U32.AND UP0, UPT, UR4, URZ, UPT ;  /* 0x000000ff0400728c */ /* 0x008fc8000bf05070 */
[----:B------:R-:W-:-:S04]  /*0450*/  UISETP.NE.AND.EX UP1, UPT, UR5, URZ, UPT, UP0 ;  /* 0x000000ff0500728c */ /* 0x000fc8000bf25300 */
[----:B------:R-:W-:-:S04]  /*0460*/  UISETP.EQ.OR.EX UP3, UPT, UR9, URZ, !UP1, UP2 ;  /* 0x000000ff0900728c */ /* 0x000fc8000cf62720 */
[----:B------:R-:W-:-:S06]  /*0470*/  UP2UR UR4, UPR, URZ, 0x8 ;  /* 0x00000008ff047883 */ /* 0x000fcc0008000000 */
[----:B------:R-:W-:Y:S01]  /*0480*/  MOV R59, UR4 ;  /* 0x00000004003b7c02 */ /* 0x000fe20008000f00 */
[----:B------:R-:W-:Y:S06]  /*0490*/  BRA.U !UP3, `(.L_x_8) ;  /* 0x000000010b207547 */ /* 0x000fec000b800000 */
[----:B------:R-:W-:Y:S01]  /*04a0*/  UISETP.NE.U32.AND UP2, UPT, UR8, URZ, UPT ;  /* 0x000000ff0800728c */ /* 0x000fe2000bf45070 */
[----:B-----5:R-:W-:Y:S01]  /*04b0*/  FSETP.NEU.AND P0, PT, R27, RZ, PT ;  /* 0x000000ff1b00720b */ /* 0x020fe20003f0d000 */
[----:B------:R-:W-:Y:S02]  /*04c0*/  USEL UR4, URZ, 0xffffffff, UP1 ;  /* 0xffffffffff047887 */ /* 0x000fe40008800000 */
[----:B------:R-:W-:-:S10]  /*04d0*/  UISETP.NE.AND.EX UP2, UPT, UR9, URZ, UPT, UP2 ;  /* 0x000000ff0900728c */ /* 0x000fd4000bf45320 */
[----:B------:R-:W-:Y:S01]  /*04e0*/  VOTEU.ANY UP0, P0 ;  /* 0x0000000000ff7886 */ /* 0x000fe20000000100 */
[----:B------:R-:W-:-:S04]  /*04f0*/  @!UP2 USEL UR4, URZ, 0xffffffff, UP0 ;  /* 0xffffffffff04a887 */ /* 0x000fc80008000000 */
[----:B------:R-:W-:-:S04]  /*0500*/  ULOP3.LUT UR4, UR4, 0x1, URZ, 0xc0, !UPT ;  /* 0x0000000104047892 */ /* 0x000fc8000f8ec0ff */
[----:B------:R-:W-:-:S11]  /*0510*/  UISETP.NE.U32.AND UP4, UPT, UR4, 0x1, UPT ;  /* 0x000000010400788c */ /* 0x000fd6000bf85070 */
.L_x_8:
[----:B------:R-:W3:Y:S01]  /*0520*/  SHFL.IDX PT, R0, R57, RZ, 0x1f ;  /* 0x00001fff39007589 */ /* 0x000ee200000e0000 */
[----:B------:R-:W-:-:S04]  /*0530*/  UISETP.NE.AND UP0, UPT, UR20, 0x2, UPT ;  /* 0x000000021400788c */ /* 0x000fc8000bf05270 */
[----:B------:R-:W-:Y:S02]  /*0540*/  UISETP.EQ.AND UP2, UPT, UR68, URZ, !UP0 ;  /* 0x000000ff4400728c */ /* 0x000fe4000c742270 */
[----:B------:R-:W-:-:S04]  /*0550*/  USEL UR43, URZ, 0x1, UP0 ;  /* 0x00000001ff2b7887 */ /* 0x000fc80008000000 */
[----:B------:R-:W-:Y:S02]  /*0560*/  PLOP3.LUT P3, PT, P1, PT, UP2, 0x80, 0x8 ;  /* 0x000000000008781c */ /* 0x000fe40000f6f028 */
[----:B---3--:R-:W-:-:S13]  /*0570*/  ISETP.NE.AND P0, PT, R0, RZ, PT ;  /* 0x000000ff0000720c */ /* 0x008fda0003f05270 */
[----:B------:R-:W-:Y:S05]  /*0580*/  @P0 BRA `(.L_x_9) ;  /* 0x0000000000540947 */ /* 0x000fea0003800000 */
[----:B------:R-:W-:Y:S01]  /*0590*/  UMOV UR4, 0x400 ;  /* 0x0000040000047882 */ /* 0x000fe20000000000 */
[----:B------:R-:W-:Y:S01]  /*05a0*/  UMOV UR8, 0x1 ;  /* 0x0000000100087882 */ /* 0x000fe20000000000 */
[----:B------:R-:W-:Y:S01]  /*05b0*/  UMOV UR6, 0x2 ;  /* 0x0000000200067882 */ /* 0x000fe20000000000 */
[----:B------:R-:W-:Y:S02]  /*05c0*/  ULEA UR4, UR47, UR4, 0x18 ;  /* 0x000000042f047291 */ /* 0x000fe4000f8ec0ff */
[----:B------:R-:W-:-:S04]  /*05d0*/  UIADD3 UR8, UPT, UPT, -UR8, 0x100000, URZ ;  /* 0x0010000008087890 */ /* 0x000fc8000fffe1ff */
[----:B------:R-:W-:Y:S02]  /*05e0*/  USHF.L.U32 UR9, UR8, 0xb, URZ ;  /* 0x0000000b08097899 */ /* 0x000fe400080006ff */
[----:B------:R-:W-:Y:S02]  /*05f0*/  USHF.L.U32 UR8, UR8, 0x1, URZ ;  /* 0x0000000108087899 */ /* 0x000fe400080006ff */
[----:B------:R-:W-:-:S04]  /*0600*/  UIADD3 UR6, UPT, UPT, -UR6, 0x100000, URZ ;  /* 0x0010000006067890 */ /* 0x000fc8000fffe1ff */
[----:B------:R-:W-:Y:S02]  /*0610*/  USHF.L.U32 UR7, UR6, 0xb, URZ ;  /* 0x0000000b06077899 */ /* 0x000fe400080006ff */
[----:B------:R-:W-:Y:S01]  /*0620*/  USHF.L.U32 UR6, UR6, 0x1, URZ ;  /* 0x0000000106067899 */ /* 0x000fe200080006ff */
[----:B------:R-:W-:Y:S01]  /*0630*/  ELECT P0, URZ, PT ;  /* 0x0000000000ff782f */ /* 0x000fe20003800000 */
[----:B------:R-:W3:Y:S02]  /*0640*/  FENCE.VIEW.ASYNC.S ;  /* 0x00000000000073c6 */ /* 0x000ee40000000000 */
[----:B---3--:R3:W4:Y:S08]  /*0650*/  SYNCS.EXCH.64 URZ, [UR4], UR8 ;  /* 0x0000000804ff75b2 */ /* 0x0087300008000100 */
[----:B------:R3:W1:Y:S01]  /*0660*/  SYNCS.EXCH.64 URZ, [UR4+0x20], UR6 ;  /* 0x0000200604ff75b2 */ /* 0x0006620008000100 */
[----:B------:R3:W1:Y:S01]  /*0670*/  SYNCS.EXCH.64 URZ, [UR4+0x8], UR8 ;  /* 0x0000080804ff75b2 */ /* 0x0006620008000100 */
[----:B------:R3:W1:Y:S01]  /*0680*/  SYNCS.EXCH.64 URZ, [UR4+0x28], UR6 ;  /* 0x0000280604ff75b2 */ /* 0x0006620008000100 */
[----:B------:R3:W1:Y:S01]  /*0690*/  SYNCS.EXCH.64 URZ, [UR4+0x10], UR8 ;  /* 0x0000100804ff75b2 */ /* 0x0006620008000100 */
[----:B------:R3:W1:Y:S01]  /*06a0*/  SYNCS.EXCH.64 URZ, [UR4+0x30], UR6 ;  /* 0x0000300604ff75b2 */ /* 0x0006620008000100 */
[----:B------:R3:W1:Y:S01]  /*06b0*/  SYNCS.EXCH.64 URZ, [UR4+0x18], UR8 ;  /* 0x0000180804ff75b2 */ /* 0x0006620008000100 */
[----:B------:R3:W1:Y:S01]  /*06c0*/  SYNCS.EXCH.64 URZ, [UR4+0x38], UR6 ;  /* 0x0000380604ff75b2 */ /* 0x0006620008000100 */
[----:B------:R-:W-:Y:S01]  /*06d0*/  NOP ;  /* 0x0000000000007918 */ /* 0x000fe20000000000 */
.L_x_9:
[----:B------:R-:W2:Y:S01]  /*06e0*/  SHFL.IDX PT, R0, R57, RZ, 0x1f ;  /* 0x00001fff39007589 */ /* 0x000ea200000e0000 */
[----:B------:R-:W-:Y:S01]  /*06f0*/  NOP ;  /* 0x0000000000007918 */ /* 0x000fe20000000000 */
[----:B--2---:R-:W-:-:S13]  /*0700*/  ISETP.NE.AND P0, PT, R0, 0x1, PT ;  /* 0x000000010000780c */ /* 0x004fda0003f05270 */
[----:B------:R-:W-:Y:S05]  /*0710*/  @P0 BRA `(.L_x_10) ;  /* 0x0000000000540947 */ /* 0x000fea0003800000 */
[----:B---3--:R-:W-:Y:S01]  /*0720*/  UMOV UR4, 0x400 ;  /* 0x0000040000047882 */ /* 0x008fe20000000000 */
        /* <DEDUP_REMOVED lines=10> */
[----:B------:R-:W2:Y:S02]  /*07d0*/  FENCE.VIEW.ASYNC.S ;  /* 0x00000000000073c6 */ /* 0x000ea40000000000 */
[----:B--2---:R2:W3:Y:S08]  /*07e0*/  SYNCS.EXCH.64 URZ, [UR4+0x40], UR8 ;  /* 0x0000400804ff75b2 */ /* 0x0044f00008000100 */
        /* <DEDUP_REMOVED lines=8> */
.L_x_10:
[----:B------:R-:W4:Y:S01]  /*0870*/  SHFL.IDX PT, R0, R57, RZ, 0x1f ;  /* 0x00001fff39007589 */ /* 0x000f2200000e0000 */
[----:B------:R-:W-:Y:S01]  /*0880*/  NOP ;  /* 0x0000000000007918 */ /* 0x000fe20000000000 */
[----:B----4-:R-:W-:-:S13]  /*0890*/  ISETP.NE.AND P0, PT, R0, 0x3, PT ;  /* 0x000000030000780c */ /* 0x010fda0003f05270 */
[----:B------:R-:W-:Y:S05]  /*08a0*/  @P0 BRA `(.L_x_11) ;  /* 0x00000000002c0947 */ /* 0x000fea0003800000 */
[----:B--23--:R-:W-:Y:S01]  /*08b0*/  UMOV UR6, 0x400 ;  /* 0x0000040000067882 */ /* 0x00cfe20000000000 */
[----:B------:R-:W-:Y:S01]  /*08c0*/  UMOV UR4, 0x20 ;  /* 0x0000002000047882 */ /* 0x000fe20000000000 */
[----:B------:R-:W-:Y:S02]  /*08d0*/  ULEA UR6, UR47, UR6, 0x18 ;  /* 0x000000062f067291 */ /* 0x000fe4000f8ec0ff */
[----:B------:R-:W-:-:S04]  /*08e0*/  UIADD3 UR4, UPT, UPT, -UR4, 0x100000, URZ ;  /* 0x0010000004047890 */ /* 0x000fc8000fffe1ff */
[----:B------:R-:W-:Y:S02]  /*08f0*/  USHF.L.U32 UR5, UR4, 0xb, URZ ;  /* 0x0000000b04057899 */ /* 0x000fe400080006ff */
[----:B------:R-:W-:Y:S01]  /*0900*/  USHF.L.U32 UR4, UR4, 0x1, URZ ;  /* 0x0000000104047899 */ /* 0x000fe200080006ff */
[----:B------:R-:W-:Y:S01]  /*0910*/  ELECT P0, URZ, PT ;  /* 0x0000000000ff782f */ /* 0x000fe20003800000 */
[----:B------:R-:W2:Y:S10]  /*0920*/  FENCE.VIEW.ASYNC.S ;  /* 0x00000000000073c6 */ /* 0x000eb40000000000 */
[----:B--2---:R4:W2:Y:S01]  /*0930*/  SYNCS.EXCH.64 URZ, [UR6+0x80], UR4 ;  /* 0x0000800406ff75b2 */ /* 0x0048a20008000100 */
[----:B------:R4:W3:Y:S02]  /*0940*/  SYNCS.EXCH.64 URZ, [UR6+0x88], UR4 ;  /* 0x0000880406ff75b2 */ /* 0x0008e40008000100 */
[----:B----4-:R-:W-:Y:S01]  /*0950*/  NOP ;  /* 0x0000000000007918 */ /* 0x010fe20000000000 */
.L_x_11:
[----:B------:R-:W4:Y:S01]  /*0960*/  SHFL.IDX PT, R0, R57, RZ, 0x1f ;  /* 0x00001fff39007589 */ /* 0x000f2200000e0000 */
[----:B------:R-:W-:Y:S01]  /*0970*/  NOP ;  /* 0x0000000000007918 */ /* 0x000fe20000000000 */
[----:B----4-:R-:W-:-:S13]  /*0980*/  ISETP.NE.AND P0, PT, R0, 0x4, PT ;  /* 0x000000040000780c */ /* 0x010fda0003f05270 */
[----:B------:R-:W-:Y:S05]  /*0990*/  @P0 BRA `(.L_x_12) ;  /* 0x0000000000480947 */ /* 0x000fea0003800000 */
[----:B--23--:R-:W-:Y:S01]  /*09a0*/  UMOV UR4, 0x3a0 ;  /* 0x000003a000047882 */ /* 0x00cfe20000000000 */
[----:B------:R-:W-:Y:S01]  /*09b0*/  UMOV UR6, 0x400 ;  /* 0x0000040000067882 */ /* 0x000fe20000000000 */
[----:B------:R-:W-:Y:S01]  /*09c0*/  USEL UR4, UR4, 0x320, UP4 ;  /* 0x0000032004047887 */ /* 0x000fe2000a000000 */
        /* <DEDUP_REMOVED lines=10> */
[----:B--2---:R4:W2:Y:S08]  /*0a70*/  SYNCS.EXCH.64 URZ, [UR6+0x90], UR8 ;  /* 0x0000900806ff75b2 */ /* 0x0048b00008000100 */
[----:B------:R4:W3:Y:S01]  /*0a80*/  SYNCS.EXCH.64 URZ, [UR6+0xa0], UR4 ;  /* 0x0000a00406ff75b2 */ /* 0x0008e20008000100 */
[----:B------:R4:W1:Y:S01]  /*0a90*/  SYNCS.EXCH.64 URZ, [UR6+0x98], UR8 ;  /* 0x0000980806ff75b2 */ /* 0x0008620008000100 */
[----:B------:R4:W1:Y:S02]  /*0aa0*/  SYNCS.EXCH.64 URZ, [UR6+0xa8], UR4 ;  /* 0x0000a80406ff75b2 */ /* 0x0008640008000100 */
[----:B----4-:R-:W-:Y:S01]  /*0ab0*/  NOP ;  /* 0x0000000000007918 */ /* 0x010fe20000000000 */
.L_x_12:
[----:B------:R-:W4:Y:S01]  /*0ac0*/  SHFL.IDX PT, R0, R57, RZ, 0x1f ;  /* 0x00001fff39007589 */ /* 0x000f2200000e0000 */
[----:B------:R-:W-:Y:S01]  /*0ad0*/  NOP ;  /* 0x0000000000007918 */ /* 0x000fe20000000000 */
[----:B----4-:R-:W-:-:S13]  /*0ae0*/  ISETP.NE.AND P0, PT, R0, 0x5, PT ;  /* 0x000000050000780c */ /* 0x010fda0003f05270 */
[----:B------:R-:W-:Y:S05]  /*0af0*/  @P0 BRA `(.L_x_13) ;  /* 0x0000000000540947 */ /* 0x000fea0003800000 */
[----:B--23--:R-:W-:Y:S01]  /*0b00*/  UMOV UR4, 0x400 ;  /* 0x0000040000047882 */ /* 0x00cfe20000000000 */
        /* <DEDUP_REMOVED lines=14> */
[----:B------:R4:W1:Y:S01]  /*0bf0*/  SYNCS.EXCH.64 URZ, [UR4+0xd8], UR8 ;  /* 0x0000d80804ff75b2 */ /* 0x0008620008000100 */
[----:B------:R4:W1:Y:S01]  /*0c00*/  SYNCS.EXCH.64 URZ, [UR4+0xc0], UR6 ;  /* 0x0000c00604ff75b2 */ /* 0x0008620008000100 */
[----:B------:R4:W1:Y:S01]  /*0c10*/  SYNCS.EXCH.64 URZ, [UR4+0xe0], UR8 ;  /* 0x0000e00804ff75b2 */ /* 0x0008620008000100 */
[----:B------:R4:W1:Y:S01]  /*0c20*/  SYNCS.EXCH.64 URZ, [UR4+0xc8], UR6 ;  /* 0x0000c80604ff75b2 */ /* 0x0008620008000100 */
[----:B------:R4:W1:Y:S02]  /*0c30*/  SYNCS.EXCH.64 URZ, [UR4+0xe8], UR8 ;  /* 0x0000e80804ff75b2 */ /* 0x0008640008000100 */
[----:B----4-:R-:W-:Y:S01]  /*0c40*/  NOP ;  /* 0x0000000000007918 */ /* 0x010fe20000000000 */
.L_x_13:
[----:B------:R-:W4:Y:S01]  /*0c50*/  SHFL.IDX PT, R0, R57, RZ, 0x1f ;  /* 0x00001fff39007589 */ /* 0x000f2200000e0000 */
[----:B------:R-:W-:Y:S01]  /*0c60*/  ISETP.NE.OR P1, PT, RZ, UR20, !P1 ;  /* 0x00000014ff007c0c */ /* 0x000fe2000cf25670 */
        /* <DEDUP_REMOVED lines=12> */
[----:B------:R4:W3:Y:S01]  /*0d30*/  SYNCS.EXCH.64 URZ, [UR4+0x100], UR6 ;  /* 0x0001000604ff75b2 */ /* 0x0008e20008000100 */
[----:B------:R4:W1:Y:S01]  /*0d40*/  SYNCS.EXCH.64 URZ, [UR4+0xf8], UR6 ;  /* 0x0000f80604ff75b2 */ /* 0x0008620008000100 */
[----:B------:R4:W1:Y:S02]  /*0d50*/  SYNCS.EXCH.64 URZ, [UR4+0x108], UR6 ;  /* 0x0001080604ff75b2 */ /* 0x0008640008000100 */
[----:B----4-:R-:W-:Y:S01]  /*0d60*/  NOP ;  /* 0x0000000000007918 */ /* 0x010fe20000000000 */
.L_x_14:
[----:B------:R-:W-:Y:S01]  /*0d70*/  VOTEU.ALL UP0, P1 ;  /* 0x0000000000ff7886 */ /* 0x000fe20000800000 */
[----:B--23--:R-:W-:Y:S01]  /*0d80*/  UMOV UR4, 0x20 ;  /* 0x0000002000047882 */ /* 0x00cfe20000000000 */
[----:B------:R-:W2:Y:S01]  /*0d90*/  LDCU UR7, c[0x0][0x36c] ;  /* 0x00006d80ff0777ac */ /* 0x000ea20008000800 */
[----:B------:R-:W-:Y:S01]  /*0da0*/  NOP ;  /* 0x0000000000007918 */ /* 0x000fe20000000000 */
[----:B------:R-:W-:Y:S01]  /*0db0*/  LOP3.LUT R0, R70, 0x1f, RZ, 0xc0, !PT ;  /* 0x0000001f46007812 */ /* 0x000fe200078ec0ff */
[----:B------:R-:W-:Y:S01]  /*0dc0*/  @!UP0 UMOV UR6, 0x400 ;  /* 0x0000040000068882 */ /* 0x000fe20000000000 */
[----:B------:R-:W-:-:S04]  /*0dd0*/  @!UP0 UIADD3 UR4, UPT, UPT, -UR4, 0x100000, URZ ;  /* 0x0010000004048890 */ /* 0x000fc8000fffe1ff */
[----:B------:R-:W-:Y:S02]  /*0de0*/  @!UP0 USHF.L.U32 UR5, UR4, 0xb, URZ ;  /* 0x0000000b04058899 */ /* 0x000fe400080006ff */
[----:B------:R-:W-:Y:S02]  /*0df0*/  @!UP0 USHF.L.U32 UR4, UR4, 0x1, URZ ;  /* 0x0000000104048899 */ /* 0x000fe400080006ff */
[----:B------:R-:W-:Y:S01]  /*0e00*/  @!UP0 ULEA UR6, UR47, UR6, 0x18 ;  /* 0x000000062f068291 */ /* 0x000fe2000f8ec0ff */
[----:B------:R-:W-:Y:S01]  /*0e10*/  VOTEU.ALL UP0, P1 ;  /* 0x0000000000ff7886 */ /* 0x000fe20000800000 */
[----:B------:R-:W-:Y:S02]  /*0e20*/  UISETP.NE.AND UP5, UPT, UR20, URZ, UPT ;  /* 0x000000ff1400728c */ /* 0x000fe4000bfa5270 */
[----:B--2---:R-:W-:Y:S01]  /*0e30*/  UISETP.EQ.U32.AND UP6, UPT, UR7, 0x1, UPT ;  /* 0x000000010700788c */ /* 0x004fe2000bfc2070 */
[----:B------:R-:W2:Y:S07]  /*0e40*/  FENCE.VIEW.ASYNC.S ;  /* 0x00000000000073c6 */ /* 0x000eae0000000000 */
[----:B--2---:R2:W3:Y:S01]  /*0e50*/  @!UP0 SYNCS.EXCH.64 URZ, [UR6+0x110], UR4 ;  /* 0x0001100406ff85b2 */ /* 0x0044e20008000100 */
[----:B------:R-:W-:Y:S05]  /*0e60*/  BRA.U !UP6, `(.L_x_15) ;  /* 0x000000010e087547 */ /* 0x000fea000b800000 */
[----:B-1-3--:R-:W-:Y:S01]  /*0e70*/  UCGABAR_ARV ;  /* 0x00000000000079c7 */ /* 0x00afe20008000000 */
[----:B------:R-:W-:Y:S05]  /*0e80*/  BRA `(.L_x_16) ;  /* 0x0000000000047947 */ /* 0x000fea0003800000 */
.L_x_15:
[----:B-1-3--:R-:W-:Y:S01]  /*0e90*/  NOP ;  /* 0x0000000000007918 */ /* 0x00afe20000000000 */
.L_x_16:
[----:B------:R-:W1:Y:S01]  /*0ea0*/  S2UR UR22, SR_CTAID.X ;  /* 0x00000000001679c3 */ /* 0x000e620000002500 */
[----:B------:R-:W-:-:S05]  /*0eb0*/  CS2R.32 R58, SR_CgaSize ;  /* 0x00000000003a7805 */ /* 0x000fca0000008a00 */
[----:B------:R-:W-:-:S05]  /*0ec0*/  IMAD R58, R58, -0xa0, RZ ;  /* 0xffffff603a3a7824 */ /* 0x000fca00078e02ff */
[----:B--2---:R-:W-:-:S14]  /*0ed0*/  R2UR UR5, R58 ;  /* 0x000000003a0572ca */ /* 0x004fdc00000e0000 */
[----:B------:R-:W2:Y:S01]  /*0ee0*/  LDCU UR5, c[0x0][UR5+0x2b0] ;  /* 0x00005600050577ac */ /* 0x000ea20008000800 */
[----:B------:R-:W-:-:S05]  /*0ef0*/  CS2R.32 R58, SR_CgaSize ;  /* 0x00000000003a7805 */ /* 0x000fca0000008a00 */
[----:B------:R-:W-:-:S05]  /*0f00*/  IMAD R58, R58, -0xa0, RZ ;  /* 0xffffff603a3a7824 */ /* 0x000fca00078e02ff */
[----:B------:R-:W-:-:S14]  /*0f10*/  R2UR UR4, R58 ;  /* 0x000000003a0472ca */ /* 0x000fdc00000e0000 */
[----:B------:R-:W3:Y:S01]  /*0f20*/  LDCU UR4, c[0x0][UR4+0x2b4] ;  /* 0x00005680040477ac */ /* 0x000ee20008000800 */
[----:B------:R-:W4:Y:S01]  /*0f30*/  S2UR UR28, SR_CTAID.Y ;  /* 0x00000000001c79c3 */ /* 0x000f220000002600 */
[----:B------:R-:W-:-:S05]  /*0f40*/  CS2R.32 R58, SR_CgaSize ;  /* 0x00000000003a7805 */ /* 0x000fca0000008a00 */
[----:B------:R-:W-:-:S05]  /*0f50*/  IMAD R58, R58, -0xa0, RZ ;  /* 0xffffff603a3a7824 */ /* 0x000fca00078e02ff */
[----:B------:R-:W-:-:S14]  /*0f60*/  R2UR UR7, R58 ;  /* 0x000000003a0772ca */ /* 0x000fdc00000e0000 */
[----:B------:R-:W3:Y:S01]  /*0f70*/  LDCU UR7, c[0x0][UR7+0x2a4] ;  /* 0x00005480070777ac */ /* 0x000ee20008000800 */
[----:B------:R-:W-:Y:S01]  /*0f80*/  UISETP.GT.U32.AND UP0, UPT, UR68, 0xffff, UPT ;  /* 0x0000ffff4400788c */ /* 0x000fe2000bf04070 */
[----:B------:R-:W-:-:S05]  /*0f90*/  CS2R.32 R58, SR_CgaSize ;  /* 0x00000000003a7805 */ /* 0x000fca0000008a00 */
[----:B------:R-:W-:-:S05]  /*0fa0*/  IMAD R58, R58, -0xa0, RZ ;  /* 0xffffff603a3a7824 */ /* 0x000fca00078e02ff */
[----:B------:R-:W-:-:S14]  /*0fb0*/  R2UR UR63, R58 ;  /* 0x000000003a3f72ca */ /* 0x000fdc00000e0000 */
[----:B------:R-:W3:Y:S01]  /*0fc0*/  LDCU UR63, c[0x0][UR63+0x2a0] ;  /* 0x000054003f3f77ac */ /* 0x000ee20008000800 */
[----:B------:R-:W3:Y:S01]  /*0fd0*/  LDCU UR21, c[0x0][0xb24] ;  /* 0x00016480ff1577ac */ /* 0x000ee20008000800 */
[----:B------:R-:W3:Y:S01]  /*0fe0*/  LDCU UR42, c[0x0][0xb24] ;  /* 0x00016480ff2a77ac */ /* 0x000ee20008000800 */
[----:B-1----:R-:W-:Y:S01]  /*0ff0*/  I2FP.F32.U32 R3, UR22 ;  /* 0x0000001600037c45 */ /* 0x002fe20008201000 */
[----:B------:R-:W1:Y:S04]  /*1000*/  LDCU UR25, c[0x0][0xb30] ;  /* 0x00016600ff1977ac */ /* 0x000e680008000800 */
[----:B--2---:R-:W-:Y:S01]  /*1010*/  FMUL R3, R3, UR5 ;  /* 0x0000000503037c20 */ /* 0x004fe20008400000 */
[----:B------:R-:W-:Y:S01]  /*1020*/  USEL UR5, UR68, 0xffff, !UP0 ;  /* 0x0000ffff44057887 */ /* 0x000fe2000c000000 */
[----:B----4-:R-:W-:Y:S01]  /*1030*/  I2FP.F32.U32 R2, UR28 ;  /* 0x0000001c00027c45 */ /* 0x010fe20008201000 */
[----:B------:R-:W-:-:S03]  /*1040*/  USHF.L.U32 UR30, UR47, 0x8, URZ ;  /* 0x000000082f1e7899 */ /* 0x000fc600080006ff */
[----:B------:R-:W2:Y:S01]  /*1050*/  F2I.U32.TRUNC.NTZ R3, R3 ;  /* 0x0000000300037305 */ /* 0x000ea2000020f000 */
[----:B------:R-:W-:Y:S01]  /*1060*/  ULOP3.LUT UR29, UR5, 0xffff, URZ, 0xc0, !UPT ;  /* 0x0000ffff051d7892 */ /* 0x000fe2000f8ec0ff */
[----:B---3--:R-:W-:-:S06]  /*1070*/  FMUL R2, R2, UR4 ;  /* 0x0000000402027c20 */ /* 0x008fcc0008400000 */
[----:B------:R-:W3:Y:S01]  /*1080*/  F2I.U32.TRUNC.NTZ R2, R2 ;  /* 0x0000000200027305 */ /* 0x000ee2000020f000 */
[----:B--2---:R-:W-:Y:S02]  /*1090*/  R2UR UR4, R3 ;  /* 0x00000000030472ca */ /* 0x004fe400000e0000 */
[----:B------:R-:W-:Y:S02]  /*10a0*/  PRMT R3, RZ, 0x7610, R3 ;  /* 0x00007610ff037816 */ /* 0x000fe40000000003 */
[----:B---3--:R-:W-:Y:S02]  /*10b0*/  R2UR UR6, R2 ;  /* 0x00000000020672ca */ /* 0x008fe400000e0000 */
[----:B------:R-:W-:-:S07]  /*10c0*/  PRMT R2, RZ, 0x7610, R2 ;  /* 0x00007610ff027816 */ /* 0x000fce0000000002 */
[----:B------:R-:W-:-:S04]  /*10d0*/  UIADD3 UR5, UPT, UPT, -UR4, URZ, URZ ;  /* 0x000000ff04057290 */ /* 0x000fc8000fffe1ff */
[----:B------:R-:W-:Y:S02]  /*10e0*/  UIMAD UR63, UR63, UR5, UR22 ;  /* 0x000000053f3f72a4 */ /* 0x000fe4000f8e0216 */
[----:B------:R-:W-:-:S04]  /*10f0*/  UIADD3 UR4, UPT, UPT, -UR6, URZ, URZ ;  /* 0x000000ff06047290 */ /* 0x000fc8000fffe1ff */
[----:B------:R-:W-:-:S06]  /*1100*/  UIMAD UR4, UR7, UR4, UR28 ;  /* 0x00000004070472a4 */ /* 0x000fcc000f8e021c */
[----:B------:R-:W-:Y:S01]  /*1110*/  IMAD.U32 R58, RZ, RZ, UR4 ;  /* 0x00000004ff3a7e24 */ /* 0x000fe2000f8e00ff */
[----:B-1----:R-:W-:Y:S06]  /*1120*/  BRA.U UP5, `(.L_x_17) ;  /* 0x0000000105407547 */ /* 0x002fec000b800000 */
[----:B------:R-:W-:Y:S01]  /*1130*/  R2UR UR4, R58 ;  /* 0x000000003a0472ca */ /* 0x000fe200000e0000 */
[----:B------:R-:W-:-:S12]  /*1140*/  ULOP3.LUT UR7, UR63, 0xfffffffe, URZ, 0xc0, !UPT ;  /* 0xfffffffe3f077892 */ /* 0x000fd8000f8ec0ff */
[----:B------:R-:W-:Y:S02]  /*1150*/  UISETP.NE.AND UP0, UPT, UR4, URZ, UPT ;  /* 0x000000ff0400728c */ /* 0x000fe4000bf05270 */
[----:B------:R-:W-:Y:S02]  /*1160*/  ULOP3.LUT UR4, UR63, 0x2, URZ, 0x3c, !UPT ;  /* 0x000000023f047892 */ /* 0x000fe4000f8e3cff */
[----:B------:R-:W-:Y:S02]  /*1170*/  UISETP.GT.U32.AND UP2, UPT, UR63, 0x1, UP0 ;  /* 0x000000013f00788c */ /* 0x000fe40008744070 */
[----:B------:R-:W-:Y:S02]  /*1180*/  UISETP.GT.U32.AND UP0, UPT, UR4, 0x1, UP0 ;  /* 0x000000010400788c */ /* 0x000fe40008704070 */
[----:B------:R-:W-:Y:S02]  /*1190*/  USEL UR5, URZ, 0x2, UP2 ;  /* 0x00000002ff057887 */ /* 0x000fe40009000000 */
[----:B------:R-:W-:-:S02]  /*11a0*/  USEL UR6, URZ, 0x1, UP2 ;  /* 0x00000001ff067887 */ /* 0x000fc40009000000 */
[----:B------:R-:W-:Y:S02]  /*11b0*/  USEL UR4, URZ, 0x4, UP0 ;  /* 0x00000004ff047887 */ /* 0x000fe40008000000 */
[----:B------:R-:W-:Y:S02]  /*11c0*/  USEL UR8, URZ, 0x8, UP0 ;  /* 0x00000008ff087887 */ /* 0x000fe40008000000 */
[----:B------:R-:W-:-:S03]  /*11d0*/  UIADD3 UR4, UPT, UPT, UR4, UR5, UR6 ;  /* 0x0000000504047290 */ /* 0x000fc6000fffe006 */
[----:B------:R-:W-:Y:S01]  /*11e0*/  UMOV UR5, 0x3 ;  /* 0x0000000300057882 */ /* 0x000fe20000000000 */
[----:B------:R-:W-:Y:S02]  /*11f0*/  UIADD3 UR4, UPT, UPT, UR4, UR8, URZ ;  /* 0x0000000804047290 */ /* 0x000fe4000fffe0ff */
[----:B------:R-:W-:-:S04]  /*1200*/  USHF.L.U32 UR5, UR5, UR7, URZ ;  /* 0x0000000705057299 */ /* 0x000fc800080006ff */
[----:B------:R-:W-:Y:S02]  /*1210*/  MOV R3, UR4 ;  /* 0x0000000400037c02 */ /* 0x000fe40008000f00 */
[----:B------:R-:W-:-:S07]  /*1220*/  IMAD.U32 R2, RZ, RZ, UR5 ;  /* 0x00000005ff027e24 */ /* 0x000fce000f8e00ff */
.L_x_17:
[----:B------:R-:W1:Y:S01]  /*1230*/  S2UR UR36, SR_CTAID.Z ;  /* 0x00000000002479c3 */ /* 0x000e620000002700 */
[----:B------:R-:W-:Y:S01]  /*1240*/  UISETP.GE.AND UP0, UPT, UR21, 0x1, UPT ;  /* 0x000000011500788c */ /* 0x000fe2000bf06270 */
[----:B------:R-:W-:Y:S01]  /*1250*/  UMOV UR26, 0x5 ;  /* 0x00000005001a7882 */ /* 0x000fe20000000000 */
[----:B------:R-:W-:-:S07]  /*1260*/  UMOV UR24, UR22 ;  /* 0x0000001600187c82 */ /* 0x000fce0008000000 */
[----:B------:R-:W-:Y:S05]  /*1270*/  BRA.U !UP0, `(.L_x_18) ;  /* 0x0000000108d47547 */ /* 0x000fea000b800000 */
[----:B------:R-:W2:Y:S01]  /*1280*/  LDCU.128 UR16, c[0x0][0xb10] ;  /* 0x00016200ff1077ac */ /* 0x000ea20008000c00 */
[----:B------:R-:W3:Y:S01]  /*1290*/  LDCU UR6, c[0x0][0x370] ;  /* 0x00006e00ff0677ac */ /* 0x000ee20008000800 */
[----:B------:R-:W4:Y:S01]  /*12a0*/  LDCU UR7, c[0x0][0x374] ;  /* 0x00006e80ff0777ac */ /* 0x000f220008000800 */
[----:B------:R-:W1:Y:S01]  /*12b0*/  LDCU UR23, c[0x0][0xb0c] ;  /* 0x00016180ff1777ac */ /* 0x000e620008000800 */
[----:B------:R-:W1:Y:S01]  /*12c0*/  LDCU UR24, c[0x0][0xb20] ;  /* 0x00016400ff1877ac */ /* 0x000e620008000800 */
[----:B------:R-:W1:Y:S01]  /*12d0*/  LDCU.64 UR8, c[0x0][0xb28] ;  /* 0x00016500ff0877ac */ /* 0x000e620008000a00 */
[----:B--2---:R-:W-:Y:S02]  /*12e0*/  UISETP.NE.AND UP3, UPT, UR18, 0x1, UPT ;  /* 0x000000011200788c */ /* 0x004fe4000bf65270 */
[----:B----4-:R-:W-:Y:S02]  /*12f0*/  UIMAD.WIDE.U32 UR10, UR7, UR19, URZ ;  /* 0x00000013070a72a5 */ /* 0x010fe4000f8e00ff */
[----:B---3--:R-:W-:-:S02]  /*1300*/  UIMAD.WIDE.U32 UR12, UR6, UR16, URZ ;  /* 0x00000010060c72a5 */ /* 0x008fc4000f8e00ff */
[----:B-1----:R-:W-:Y:S02]  /*1310*/  UISETP.NE.AND UP0, UPT, UR23, 0x1, UPT ;  /* 0x000000011700788c */ /* 0x002fe4000bf05270 */
[----:B------:R-:W-:Y:S01]  /*1320*/  UIMAD.WIDE.U32 UR4, UR22, UR16, URZ ;  /* 0x00000010160472a5 */ /* 0x000fe2000f8e00ff */
[----:B------:R-:W-:Y:S02]  /*1330*/  UMOV UR10, UR11 ;  /* 0x0000000b000a7c82 */ /* 0x000fe40008000000 */
[----:B------:R-:W-:Y:S01]  /*1340*/  UMOV UR12, UR13 ;  /* 0x0000000d000c7c82 */ /* 0x000fe20008000000 */
[----:B------:R-:W-:Y:S02]  /*1350*/  @UP3 USHF.R.U32.HI UR7, URZ, UR24, UR10 ;  /* 0x00000018ff073299 */ /* 0x000fe4000801160a */
[----:B------:R-:W-:Y:S01]  /*1360*/  UISETP.NE.AND UP2, UPT, UR21, 0x1, UPT ;  /* 0x000000011500788c */ /* 0x000fe2000bf45270 */
[----:B------:R-:W-:Y:S02]  /*1370*/  UMOV UR4, UR5 ;  /* 0x0000000500047c82 */ /* 0x000fe40008000000 */
[----:B------:R-:W-:-:S02]  /*1380*/  @UP0 USHF.R.U32.HI UR6, URZ, UR17, UR12 ;  /* 0x00000011ff060299 */ /* 0x000fc4000801160c */
[----:B------:R-:W-:Y:S02]  /*1390*/  USHF.R.U32.HI UR4, URZ, UR17, UR4 ;  /* 0x00000011ff047299 */ /* 0x000fe40008011604 */
[----:B------:R-:W-:Y:S02]  /*13a0*/  UIMAD.WIDE.U32 UR12, UR28, UR19, URZ ;  /* 0x000000131c0c72a5 */ /* 0x000fe4000f8e00ff */
[----:B------:R-:W-:Y:S02]  /*13b0*/  UIMAD.WIDE.U32 UR10, UR7, UR8, URZ ;  /* 0x00000008070a72a5 */ /* 0x000fe4000f8e00ff */
[----:B------:R-:W-:Y:S02]  /*13c0*/  UIMAD.WIDE.U32 UR14, UR6, UR8, URZ ;  /* 0x00000008060e72a5 */ /* 0x000fe4000f8e00ff */
[----:B------:R-:W-:-:S03]  /*13d0*/  USEL UR5, UR22, UR4, !UP0 ;  /* 0x0000000416057287 */ /* 0x000fc6000c000000 */
[----:B------:R-:W-:Y:S01]  /*13e0*/  UMOV UR4, UR13 ;  /* 0x0000000d00047c82 */ /* 0x000fe20008000000 */
[----:B------:R-:W-:Y:S01]  /*13f0*/  UMOV UR10, UR11 ;  /* 0x0000000b000a7c82 */ /* 0x000fe20008000000 */
[----:B------:R-:W-:Y:S02]  /*1400*/  USHF.R.U32.HI UR4, URZ, UR24, UR4 ;  /* 0x00000018ff047299 */ /* 0x000fe40008011604 */
[----:B------:R-:W-:Y:S01]  /*1410*/  @UP2 USHF.R.U32.HI UR7, URZ, UR9, UR10 ;  /* 0x00000009ff072299 */ /* 0x000fe2000801160a */
[----:B------:R-:W-:Y:S01]  /*1420*/  UMOV UR14, UR15 ;  /* 0x0000000f000e7c82 */ /* 0x000fe20008000000 */
[----:B------:R-:W-:Y:S02]  /*1430*/  USEL UR4, UR28, UR4, !UP3 ;  /* 0x000000041c047287 */ /* 0x000fe4000d800000 */
[----:B------:R-:W-:Y:S02]  /*1440*/  @UP2 USHF.R.U32.HI UR6, URZ, UR9, UR14 ;  /* 0x00000009ff062299 */ /* 0x000fe4000801160e */
[----:B------:R-:W-:-:S02]  /*1450*/  UIMAD UR7, UR7, UR21, URZ ;  /* 0x00000015070772a4 */ /* 0x000fc4000f8e02ff */
[----:B------:R-:W-:Y:S02]  /*1460*/  UIMAD UR12, UR6, UR21, URZ ;  /* 0x00000015060c72a4 */ /* 0x000fe4000f8e02ff */
[----:B------:R-:W-:Y:S02]  /*1470*/  UISETP.GE.AND UP0, UPT, UR4, UR7, UPT ;  /* 0x000000070400728c */ /* 0x000fe4000bf06270 */
[----:B------:R-:W-:Y:S02]  /*1480*/  UIMAD.WIDE.U32 UR10, UR4, UR8, URZ ;  /* 0x00000008040a72a5 */ /* 0x000fe4000f8e00ff */
[----:B------:R-:W-:Y:S02]  /*1490*/  UISETP.GE.OR UP0, UPT, UR5, UR12, UP0 ;  /* 0x0000000c0500728c */ /* 0x000fe40008706670 */
[----:B------:R-:W-:Y:S02]  /*14a0*/  UIMAD.WIDE.U32 UR12, UR5, UR8, URZ ;  /* 0x00000008050c72a5 */ /* 0x000fe4000f8e00ff */
[----:B------:R-:W-:Y:S01]  /*14b0*/  UIADD3 UR10, UPT, UPT, -UR4, URZ, URZ ;  /* 0x000000ff040a7290 */ /* 0x000fe2000fffe1ff */
[----:B------:R-:W-:Y:S01]  /*14c0*/  UMOV UR8, UR11 ;  /* 0x0000000b00087c82 */ /* 0x000fe20008000000 */
[----:B------:R-:W-:-:S02]  /*14d0*/  UIADD3 UR24, UPT, UPT, -UR5, URZ, URZ ;  /* 0x000000ff05187290 */ /* 0x000fc4000fffe1ff */
[----:B------:R-:W-:-:S03]  /*14e0*/  USHF.R.U32.HI UR8, URZ, UR9, UR8 ;  /* 0x00000009ff087299 */ /* 0x000fc60008011608 */
[----:B------:R-:W-:Y:S01]  /*14f0*/  @!UP0 UMOV UR7, UR13 ;  /* 0x0000000d00078c82 */ /* 0x000fe20008000000 */
[----:B------:R-:W-:Y:S02]  /*1500*/  UIMAD UR28, UR18, UR10, UR28 ;  /* 0x0000000a121c72a4 */ /* 0x000fe4000f8e021c */
[----:B------:R-:W-:Y:S02]  /*1510*/  USEL UR8, UR4, UR8, !UP2 ;  /* 0x0000000804087287 */ /* 0x000fe4000d000000 */
[----:B------:R-:W-:Y:S02]  /*1520*/  @!UP0 USHF.R.U32.HI UR7, URZ, UR9, UR7 ;  /* 0x00000009ff078299 */ /* 0x000fe40008011607 */
[----:B------:R-:W-:Y:S02]  /*1530*/  UIADD3 UR9, UPT, UPT, -UR8, URZ, URZ ;  /* 0x000000ff08097290 */ /* 0x000fe4000fffe1ff */
[----:B------:R-:W-:Y:S02]  /*1540*/  @!UP0 USEL UR7, UR5, UR7, !UP2 ;  /* 0x0000000705078287 */ /* 0x000fe4000d000000 */
[----:B------:R-:W-:-:S02]  /*1550*/  UIMAD UR9, UR21, UR9, UR4 ;  /* 0x00000009150972a4 */ /* 0x000fc4000f8e0204 */
[----:B------:R-:W-:Y:S02]  /*1560*/  @!UP0 UIADD3 UR8, UPT, UPT, UR8, -UR7, URZ ;  /* 0x8000000708088290 */ /* 0x000fe4000fffe0ff */
[----:B------:R-:W-:Y:S02]  /*1570*/  @!UP0 UIMAD UR6, UR9, UR6, UR7 ;  /* 0x00000006090682a4 */ /* 0x000fe4000f8e0207 */
[----:B------:R-:W-:Y:S02]  /*1580*/  @!UP0 UIMAD UR4, UR8, UR21, UR5 ;  /* 0x00000015080482a4 */ /* 0x000fe4000f8e0205 */
[----:B------:R-:W-:Y:S02]  /*1590*/  UIMAD UR24, UR23, UR24, UR22 ;  /* 0x00000018171872a4 */ /* 0x000fe4000f8e0216 */
[----:B------:R-:W-:Y:S01]  /*15a0*/  UIMAD UR28, UR4, UR18, UR28 ;  /* 0x00000012041c72a4 */ /* 0x000fe2000f8e021c */
[----:B------:R-:W-:Y:S02]  /*15b0*/  @!UP0 UMOV UR5, UR6 ;  /* 0x0000000600058c82 */ /* 0x000fe40008000000 */
[----:B------:R-:W-:-:S12]  /*15c0*/  UIMAD UR24, UR5, UR23, UR24 ;  /* 0x00000017051872a4 */ /* 0x000fd8000f8e0218 */
.L_x_18:
[----:B------:R-:W-:Y:S02]  /*15d0*/  UISETP.NE.AND UP2, UPT, UR25, 0x1, UPT ;  /* 0x000000011900788c */ /* 0x000fe4000bf45270 */
[----:B------:R-:W-:Y:S02]  /*15e0*/  UISETP.NE.AND UP0, UPT, UR20, 0x2, UPT ;  /* 0x000000021400788c */ /* 0x000fe4000bf05270 */
[----:B------:R-:W-:Y:S02]  /*15f0*/  ULOP3.LUT UR30, UR30, 0x200, URZ, 0xc0, !UPT ;  /* 0x000002001e1e7892 */ /* 0x000fe4000f8ec0ff */
[----:B------:R-:W-:-:S03]  /*1600*/  USHF.L.U32 UR29, UR26, UR29, URZ ;  /* 0x0000001d1a1d7299 */ /* 0x000fc600080006ff */
[----:B------:R-:W-:Y:S09]  /*1610*/  BRA.U UP2, `(.L_x_19) ;  /* 0x0000000102407547 */ /* 0x000ff2000b800000 */
[----:B------:R-:W2:Y:S01]  /*1620*/  LDCU.128 UR8, c[0x0][0xb10] ;  /* 0x00016200ff0877ac */ /* 0x000ea20008000c00 */
[----:B------:R-:W3:Y:S01]  /*1630*/  LDCU UR12, c[0x0][0xb0c] ;  /* 0x00016180ff0c77ac */ /* 0x000ee20008000800 */
[----:B------:R-:W4:Y:S01]  /*1640*/  LDCU UR13, c[0x0][0xb20] ;  /* 0x00016400ff0d77ac */ /* 0x000f220008000800 */
[----:B--2---:R-:W-:Y:S02]  /*1650*/  UIMAD.WIDE.U32 UR4, UR24, UR8, URZ ;  /* 0x00000008180472a5 */ /* 0x004fe4000f8e00ff */
[----:B------:R-:W-:Y:S02]  /*1660*/  UIMAD.WIDE.U32 UR6, UR28, UR11, URZ ;  /* 0x0000000b1c0672a5 */ /* 0x000fe4000f8e00ff */
[----:B---3--:R-:W-:Y:S02]  /*1670*/  UISETP.NE.AND UP2, UPT, UR12, 0x1, UPT ;  /* 0x000000010c00788c */ /* 0x008fe4000bf45270 */
[----:B------:R-:W-:-:S03]  /*1680*/  USHF.R.U32.HI UR5, URZ, UR9, UR5 ;  /* 0x00000009ff057299 */ /* 0x000fc60008011605 */
[----:B------:R-:W-:Y:S01]  /*1690*/  UMOV UR4, UR7 ;  /* 0x0000000700047c82 */ /* 0x000fe20008000000 */
[----:B------:R-:W-:Y:S02]  /*16a0*/  USEL UR5, UR24, UR5, !UP2 ;  /* 0x0000000518057287 */ /* 0x000fe4000d000000 */
[----:B------:R-:W-:Y:S02]  /*16b0*/  UISETP.NE.AND UP2, UPT, UR10, 0x1, UPT ;  /* 0x000000010a00788c */ /* 0x000fe4000bf45270 */
[----:B----4-:R-:W-:-:S04]  /*16c0*/  USHF.R.U32.HI UR4, URZ, UR13, UR4 ;  /* 0x0000000dff047299 */ /* 0x010fc80008011604 */
[----:B------:R-:W-:-:S04]  /*16d0*/  USEL UR4, UR28, UR4, !UP2 ;  /* 0x000000041c047287 */ /* 0x000fc8000d000000 */
[----:B------:R-:W-:Y:S02]  /*16e0*/  UIADD3 UR6, UPT, UPT, -UR4, UR5, URZ ;  /* 0x0000000504067290 */ /* 0x000fe4000fffe1ff */
[----:B------:R-:W-:Y:S02]  /*16f0*/  UIADD3 UR4, UPT, UPT, UR4, -UR5, URZ ;  /* 0x8000000504047290 */ /* 0x000fe4000fffe0ff */
[----:B------:R-:W-:Y:S02]  /*1700*/  UIMAD UR28, UR6, UR10, UR28 ;  /* 0x0000000a061c72a4 */ /* 0x000fe4000f8e021c */
[----:B------:R-:W-:-:S12]  /*1710*/  UIMAD UR24, UR4, UR12, UR24 ;  /* 0x0000000c041872a4 */ /* 0x000fd8000f8e0218 */
.L_x_19:
[----:B------:R-:W-:Y:S05]  /*1720*/  BRA.U !UP6, `(.L_x_20) ;  /* 0x000000010e0c7547 */ /* 0x000fea000b800000 */
[----:B------:R-:W-:Y:S01]  /*1730*/  UCGABAR_WAIT ;  /* 0x0000000000007dc7 */ /* 0x000fe20008000000 */
[----:B------:R-:W-:Y:S01]  /*1740*/  CCTL.IVALL ;  /* 0x00000000ff00798f */ /* 0x000fe20002000000 */
[----:B------:R-:W-:Y:S05]  /*1750*/  BRA `(.L_x_21) ;  /* 0x0000000000047947 */ /* 0x000fea0003800000 */
.L_x_20:
[----:B------:R-:W-:Y:S06]  /*1760*/  BAR.SYNC.DEFER_BLOCKING 0x0 ;  /* 0x0000000000007b1d */ /* 0x000fec0000010000 */
.L_x_21:
[----:B------:R-:W-:Y:S05]  /*1770*/  BRA.U UP0, `(.L_x_22) ;  /* 0x00000015005c7547 */ /* 0x000fea000b800000 */
[----:B------:R-:W2:Y:S01]  /*1780*/  LDCU UR6, c[0x0][0x38c] ;  /* 0x00007180ff0677ac */ /* 0x000ea20008000800 */
[----:B------:R-:W-:Y:S01]  /*1790*/  PLOP3.LUT P1, PT, PT, PT, UP4, 0x80, 0x8 ;  /* 0x000000000008781c */ /* 0x000fe20003f2f048 */
[----:B------:R-:W-:Y:S01]  /*17a0*/  IMAD.MOV.U32 R12, RZ, RZ, 0x1 ;  /* 0x00000001ff0c7424 */ /* 0x000fe200078e00ff */
[----:B------:R-:W-:Y:S01]  /*17b0*/  ISETP.NE.AND P2, PT, R0, RZ, P3 ;  /* 0x000000ff0000720c */ /* 0x000fe20001f45270 */
[----:B------:R-:W-:Y:S01]  /*17c0*/  UISETP.NE.AND UP1, UPT, UR20, URZ, UPT ;  /* 0x000000ff1400728c */ /* 0x000fe2000bf25270 */
[----:B------:R-:W-:Y:S02]  /*17d0*/  PLOP3.LUT P1, PT, P1, PT, PT, 0x8, 0x80 ;  /* 0x000000000080781c */ /* 0x000fe40000f2e170 */
[----:B------:R-:W-:Y:S01]  /*17e0*/  CS2R R10, SRZ ;  /* 0x00000000000a7805 */ /* 0x000fe2000001ff00 */
[----:B------:R-:W-:Y:S01]  /*17f0*/  IMAD.MOV.U32 R9, RZ, RZ, RZ ;  /* 0x000000ffff097224 */ /* 0x000fe200078e00ff */
[----:B------:R-:W3:Y:S01]  /*1800*/  LDCU UR48, c[0x0][0x370] ;  /* 0x00006e00ff3077ac */ /* 0x000ee20008000800 */
[----:B------:R-:W-:Y:S01]  /*1810*/  IMAD.MOV.U32 R8, RZ, RZ, 0x1 ;  /* 0x00000001ff087424 */ /* 0x000fe200078e00ff */
[----:B------:R-:W-:Y:S01]  /*1820*/  USEL UR31, UR43, 0x2, UP1 ;  /* 0x000000022b1f7887 */ /* 0x000fe20008800000 */
[----:B------:R-:W4:Y:S01]  /*1830*/  LDCU.64 UR40, c[0x0][0x348] ;  /* 0x00006900ff2877ac */ /* 0x000f220008000a00 */
[----:B--2---:R-:W-:-:S02]  /*1840*/  UIADD3 UR5, UPT, UPT, UR6, 0x3f, URZ ;  /* 0x0000003f06057890 */ /* 0x004fc4000fffe0ff */
[----:B------:R-:W-:Y:S02]  /*1850*/  USHF.L.U32 UR55, UR22, 0x7, URZ ;  /* 0x0000000716377899 */ /* 0x000fe400080006ff */
[----:B------:R-:W-:Y:S02]  /*1860*/  USHF.R.S32.HI UR4, URZ, 0x1f, UR5 ;  /* 0x0000001fff047899 */ /* 0x000fe40008011405 */
[----:B------:R-:W-:Y:S02]  /*1870*/  UIADD3 UR54, UPT, UPT, UR6, 0x7e, URZ ;  /* 0x0000007e06367890 */ /* 0x000fe4000fffe0ff */
[----:B------:R-:W-:Y:S02]  /*1880*/  ULEA.HI UR4, UR4, UR5, URZ, 0x6 ;  /* 0x0000000504047291 */ /* 0x000fe4000f8f30ff */
[----:B------:R-:W-:Y:S02]  /*1890*/  USHF.L.U32 UR5, UR22, 0x5, URZ ;  /* 0x0000000516057899 */ /* 0x000fe400080006ff */
[----:B------:R-:W-:-:S02]  /*18a0*/  USHF.R.S32.HI UR50, URZ, 0x6, UR4 ;  /* 0x00000006ff327899 */ /* 0x000fc40008011404 */
[----:B------:R-:W-:Y:S02]  /*18b0*/  UIADD3 UR4, UPT, UPT, UR6, -0x1, URZ ;  /* 0xffffffff06047890 */ /* 0x000fe4000fffe0ff */
[----:B------:R-:W-:Y:S02]  /*18c0*/  UISETP.LT.U32.AND UP0, UPT, UR50, 0x4, UPT ;  /* 0x000000043200788c */ /* 0x000fe4000bf01070 */
[----:B------:R-:W-:Y:S02]  /*18d0*/  UISETP.GE.U32.AND UP2, UPT, UR4, -0x7f, UPT ;  /* 0xffffff810400788c */ /* 0x000fe4000bf46070 */
[----:B------:R-:W-:Y:S02]  /*18e0*/  USEL UR49, UR50, 0x4, UP0 ;  /* 0x0000000432317887 */ /* 0x000fe40008000000 */
[----:B------:R-:W-:Y:S02]  /*18f0*/  ULOP3.LUT UR5, UR5, 0x20, URZ, 0xc0, !UPT ;  /* 0x0000002005057892 */ /* 0x000fe4000f8ec0ff */
[----:B------:R-:W-:Y:S01]  /*1900*/  UIADD3 UR4, UPT, UPT, UR49, -0x1, URZ ;  /* 0xffffffff31047890 */ /* 0x000fe2000fffe0ff */
[----:B------:R-:W2:Y:S04]  /*1910*/  LDCU UR46, c[0x0][0x374] ;  /* 0x00006e80ff2e77ac */ /* 0x000ea80008000800 */
[----:B------:R-:W-:-:S02]  /*1920*/  @UP2 UIADD3 UR4, UPT, UPT, UR49, URZ, URZ ;  /* 0x000000ff31042290 */ /* 0x000fc4000fffe0ff */
[----:B------:R-:W-:Y:S02]  /*1930*/  ULEA.HI UR52, UR30, UR5, URZ, 0x1b ;  /* 0x000000051e347291 */ /* 0x000fe4000f8fd8ff */
[----:B------:R-:W-:Y:S02]  /*1940*/  UIADD3 UR53, UPT, UPT, UR50, -UR49, URZ ;  /* 0x8000003132357290 */ /* 0x000fe4000fffe0ff */
[----:B------:R-:W-:Y:S02]  /*1950*/  UIADD3 UR43, UPT, UPT, UR4, 0x1, URZ ;  /* 0x00000001042b7890 */ /* 0x000fe4000fffe0ff */
[----:B------:R-:W-:Y:S01]  /*1960*/  UIADD3 UR51, UPT, UPT, -UR4, URZ, URZ ;  /* 0x000000ff04337290 */ /* 0x000fe2000fffe1ff */
[----:B---34-:R-:W-:-:S11]  /*1970*/  UMOV UR15, URZ ;  /* 0x000000ff000f7c82 */ /* 0x018fd60008000000 */
.L_x_44:
[----:B------:R-:W-:Y:S01]  /*1980*/  UISETP.NE.AND UP0, UPT, UR47, URZ, UPT ;  /* 0x000000ff2f00728c */ /* 0x000fe2000bf05270 */
[----:B------:R-:W3:Y:S08]  /*1990*/  S2UR UR47, SR_CgaCtaId ;  /* 0x00000000002f79c3 */ /* 0x000ef00000008800 */
[----:B-1----:R-:W-:Y:S05]  /*19a0*/  BRA.U UP0, `(.L_x_23) ;  /* 0x0000000100347547 */ /* 0x002fea000b800000 */
[----:B------:R-:W4:Y:S01]  /*19b0*/  S2R R0, SR_CgaCtaId ;  /* 0x0000000000007919 */ /* 0x000f220000008800 */
[----:B------:R-:W-:Y:S02]  /*19c0*/  MOV R3, 0x400 ;  /* 0x0000040000037802 */ /* 0x000fe40000000f00 */
[----:B------:R-:W-:Y:S02]  /*19d0*/  SHF.L.U32 R2, R8, 0x1f, RZ ;  /* 0x0000001f08027819 */ /* 0x000fe400000006ff */
[----:B----4-:R-:W-:-:S05]  /*19e0*/  LEA R0, R0, R3, 0x18 ;  /* 0x0000000300007211 */ /* 0x010fca00078ec0ff */
[----:B------:R-:W-:-:S04]  /*19f0*/  IMAD R3, R9, 0x8, R0 ;  /* 0x0000000809037824 */ /* 0x000fc800078e0200 */
[----:B------:R-:W4:Y:S02]  /*1a00*/  SYNCS.PHASECHK.TRANS64.TRYWAIT P0, [R3+URZ+0x100], R2 ;  /* 0x00010002030075a7 */ /* 0x000f2400080011ff */
[----:B----4-:R-:W-:Y:S05]  /*1a10*/  @!P0 BRA `(.L_x_24) ;  /* 0x0000007800088947 */ /* 0x010fea0003800000 */
.L_x_151:
[----:B------:R-:W-:Y:S01]  /*1a20*/  VIADD R9, R9, 0x1 ;  /* 0x0000000109097836 */ /* 0x000fe20000000000 */
[----:B------:R4:W-:Y:S04]  /*1a30*/  SYNCS.ARRIVE.TRANS64.A1T0 RZ, [R3+URZ+0xf0], RZ ;  /* 0x0000f0ff03ff79a7 */ /* 0x0009e800081000ff */
[----:B------:R-:W-:-:S04]  /*1a40*/  ISETP.NE.AND P0, PT, R9, 0x2, PT ;  /* 0x000000020900780c */ /* 0x000fc80003f05270 */
[----:B------:R-:W-:Y:S02]  /*1a50*/  SEL R9, R9, RZ, P0 ;  /* 0x000000ff09097207 */ /* 0x000fe40000000000 */
[----:B----4-:R-:W-:-:S04]  /*1a60*/  SEL R3, RZ, 0x1, P0 ;  /* 0x00000001ff037807 */ /* 0x010fc80000000000 */
[----:B------:R-:W-:-:S07]  /*1a70*/  LOP3.LUT R8, R8, R3, RZ, 0x3c, !PT ;  /* 0x0000000308087212 */ /* 0x000fce00078e3cff */
.L_x_23:
[----:B------:R-:W-:Y:S01]  /*1a80*/  UMOV UR14, 0x400 ;  /* 0x00000400000e7882 */ /* 0x000fe20000000000 */
[----:B------:R-:W-:Y:S01]  /*1a90*/  SHF.L.U32 R0, R12, 0x1f, RZ ;  /* 0x0000001f0c007819 */ /* 0x000fe200000006ff */
[----:B---3--:R-:W-:Y:S02]  /*1aa0*/  ULEA UR14, UR47, UR14, 0x18 ;  /* 0x0000000e2f0e7291 */ /* 0x008fe4000f8ec0ff */
[----:B------:R-:W-:Y:S02]  /*1ab0*/  UISETP.GE.U32.AND UP0, UPT, UR54, 0x7f, UPT ;  /* 0x0000007f3600788c */ /* 0x000fe4000bf06070 */
[----:B------:R-:W-:Y:S02]  /*1ac0*/  ULEA UR4, UR15, UR14, 0x3 ;  /* 0x0000000e0f047291 */ /* 0x000fe4000f8e18ff */
[----:B------:R-:W-:Y:S01]  /*1ad0*/  ULEA UR19, UR28, UR52, 0x6 ;  /* 0x000000341c137291 */ /* 0x000fe2000f8e30ff */
[----:B------:R-:W-:-:S06]  /*1ae0*/  UMOV UR13, URZ ;  /* 0x000000ff000d7c82 */ /* 0x000fcc0008000000 */
[----:B------:R3:W4:Y:S01]  /*1af0*/  SYNCS.PHASECHK.TRANS64.TRYWAIT P0, [UR4+0x20], R0 ;  /* 0x00002000ff0075a7 */ /* 0x0007220008001104 */
[----:B------:R-:W-:-:S04]  /*1b00*/  ULEA.HI UR4, UR24, UR24, URZ, 0x1 ;  /* 0x0000001818047291 */ /* 0x000fc8000f8f08ff */
[----:B------:R-:W-:-:S04]  /*1b10*/  USHF.L.U32 UR4, UR4, 0x7, URZ ;  /* 0x0000000704047899 */ /* 0x000fc800080006ff */
[----:B------:R-:W-:-:S04]  /*1b20*/  ULOP3.LUT UR35, UR4, 0xffffff00, URZ, 0xc0, !UPT ;  /* 0xffffff0004237892 */ /* 0x000fc8000f8ec0ff */
[----:B------:R-:W-:Y:S01]  /*1b30*/  ULOP3.LUT UR35, UR35, 0x80, UR55, 0xf8, !UPT ;  /* 0x0000008023237892 */ /* 0x000fe2000f8ef837 */
[----:B------:R-:W-:Y:S11]  /*1b40*/  BRA.U !UP0, `(.L_x_25) ;  /* 0x0000000108f87547 */ /* 0x000ff6000b800000 */
[----:B------:R-:W-:Y:S01]  /*1b50*/  UMOV UR21, UR51 ;  /* 0x0000003300157c82 */ /* 0x000fe20008000000 */
[----:B------:R-:W-:Y:S01]  /*1b60*/  UMOV UR4, UR15 ;  /* 0x0000000f00047c82 */ /* 0x000fe20008000000 */
[----:B------:R-:W-:-:S05]  /*1b70*/  UMOV UR26, 0x20 ;  /* 0x00000020001a7882 */ /* 0x000fca0000000000 */
.L_x_31:
[----:B------:R-:W-:Y:S01]  /*1b80*/  ULEA UR33, UR4, UR14, 0x3 ;  /* 0x0000000e04217291 */ /* 0x000fe2000f8e18ff */
[----:B------:R-:W-:Y:S01]  /*1b90*/  @P3 MOV R2, 0x14000 ;  /* 0x0001400000023802 */ /* 0x000fe20000000f00 */
[----:B--2-4-:R-:W-:Y:S10]  /*1ba0*/  @P0 BRA `(.L_x_26) ;  /* 0x00000000000c0947 */ /* 0x014ff40003800000 */
[----:B------:R-:W-:-:S04]  /*1bb0*/  SHF.L.U32 R3, R12, 0x1f, RZ ;  /* 0x0000001f0c037819 */ /* 0x000fc800000006ff */
[----:B------:R-:W4:Y:S02]  /*1bc0*/  SYNCS.PHASECHK.TRANS64.TRYWAIT P0, [UR33+0x20], R3 ;  /* 0x00002003ff0075a7 */ /* 0x000f240008001121 */
[----:B----4-:R-:W-:Y:S05]  /*1bd0*/  @!P0 BRA `(.L_x_27) ;  /* 0x0000007400ac8947 */ /* 0x010fea0003800000 */
.L_x_26:
[----:B------:R4:W-:Y:S01]  /*1be0*/  @P3 SYNCS.ARRIVE.TRANS64 RZ, [UR33], R2 ;  /* 0x00000002ffff39a7 */ /* 0x0009e20008000021 */
[----:B------:R-:W-:Y:S02]  /*1bf0*/  ULOP3.LUT UR5, UR31, 0x2, URZ, 0xfc, !UPT ;  /* 0x000000021f057892 */ /* 0x000fe4000f8efcff */
[----:B------:R-:W-:Y:S02]  /*1c00*/  UIADD3 UR21, UPT, UPT, UR21, 0x1, URZ ;  /* 0x0000000115157890 */ /* 0x000fe4000fffe0ff */
[----:B------:R-:W-:Y:S02]  /*1c10*/  UISETP.NE.AND UP0, UPT, UR5, 0x2, UPT ;  /* 0x000000020500788c */ /* 0x000fe4000bf05270 */
[----:B------:R-:W-:-:S07]  /*1c20*/  UISETP.NE.AND UP2, UPT, UR21, 0x1, UPT ;  /* 0x000000011500788c */ /* 0x000fce000bf45270 */
[----:B------:R-:W-:Y:S05]  /*1c30*/  BRA.U UP0, `(.L_x_28) ;  /* 0x0000000100047547 */ /* 0x000fea000b800000 */
[----:B-12---:R-:W-:Y:S05]  /*1c40*/  BPT.TRAP 0x1 ;  /* 0x000000040000795c */ /* 0x006fea0000300000 */
.L_x_28:
[----:B------:R-:W-:Y:S04]  /*1c50*/  BSSY.RECONVERGENT B0, `(.L_x_29) ;  /* 0x0000003000007945 */ /* 0x000fe80003800200 */
[----:B------:R-:W-:Y:S05]  /*1c60*/  @!P2 BRA `(.L_x_30) ;  /* 0x000000000004a947 */ /* 0x000fea0003800000 */
[----:B-12---:R-:W-:Y:S05]  /*1c70*/  BPT.TRAP 0x1 ;  /* 0x000000040000795c */ /* 0x006fea0000300000 */
.L_x_30:
[----:B-12---:R-:W-:Y:S05]  /*1c80*/  BSYNC.RECONVERGENT B0 ;  /* 0x0000000000007941 */ /* 0x006fea0003800200 */
.L_x_29:
[----:B------:R-:W-:Y:S02]  /*1c90*/  UIADD3 UR5, UPT, UPT, UR4, 0x1, URZ ;  /* 0x0000000104057890 */ /* 0x000fe4000fffe0ff */
[----:B------:R-:W-:Y:S02]  /*1ca0*/  ULEA UR8, UR4, UR30, 0xb ;  /* 0x0000001e04087291 */ /* 0x000fe4000f8e58ff */
[----:B------:R-:W-:Y:S02]  /*1cb0*/  UISETP.NE.AND UP0, UPT, UR5, 0x4, UPT ;  /* 0x000000040500788c */ /* 0x000fe4000bf05270 */
[----:B------:R-:W-:Y:S02]  /*1cc0*/  ULEA UR24, UR4, UR14, 0xf ;  /* 0x0000000e04187291 */ /* 0x000fe4000f8e78ff */
[----:B------:R-:W-:Y:S02]  /*1cd0*/  USEL UR6, URZ, 0x1, UP0 ;  /* 0x00000001ff067887 */ /* 0x000fe40008000000 */
[----:B------:R-:W-:-:S02]  /*1ce0*/  USEL UR15, UR5, URZ, UP0 ;  /* 0x000000ff050f7287 */ /* 0x000fc40008000000 */
[----:B------:R-:W-:Y:S02]  /*1cf0*/  UIADD3 UR4, UP0, UPT, UR40, 0x180, URZ ;  /* 0x0000018028047890 */ /* 0x000fe4000ff1e0ff */
[----:B------:R-:W-:Y:S01]  /*1d00*/  ULEA UR5, UR15, UR14, 0x3 ;  /* 0x0000000e0f057291 */ /* 0x000fe2000f8e18ff */
[----:B------:R-:W-:Y:S01]  /*1d10*/  LOP3.LUT R12, R12, UR6, RZ, 0x3c, !PT ;  /* 0x000000060c0c7c12 */ /* 0x000fe2000f8e3cff */
[----:B------:R-:W-:Y:S02]  /*1d20*/  UIADD3 UR6, UP1, UPT, UR40, 0x80, URZ ;  /* 0x0000008028067890 */ /* 0x000fe4000ff3e0ff */
[----:B------:R-:W-:Y:S01]  /*1d30*/  ULEA UR8, UR8, UR14, 0x2 ;  /* 0x0000000e08087291 */ /* 0x000fe2000f8e10ff */
[----:B---3--:R-:W-:Y:S01]  /*1d40*/  SHF.L.U32 R0, R12, 0x1f, RZ ;  /* 0x0000001f0c007819 */ /* 0x008fe200000006ff */
[----:B------:R-:W-:Y:S02]  /*1d50*/  UIADD3 UR34, UPT, UPT, UR26, -0x20, URZ ;  /* 0xffffffe01a227890 */ /* 0x000fe4000fffe0ff */
[----:B------:R-:W-:Y:S01]  /*1d60*/  ULOP3.LUT UR33, UR33, 0xfefffff8, URZ, 0xc0, !UPT ;  /* 0xfefffff821217892 */ /* 0x000fe2000f8ec0ff */
[----:B------:R1:W2:Y:S01]  /*1d70*/  SYNCS.PHASECHK.TRANS64.TRYWAIT P0, [UR5+0x20], R0 ;  /* 0x00002000ff0075a7 */ /* 0x0002a20008001105 */
[----:B------:R-:W-:-:S02]  /*1d80*/  UIADD3.X UR7, UPT, UPT, URZ, UR41, URZ, UP1, !UPT ;  /* 0x00000029ff077290 */ /* 0x000fc40008ffe4ff */
[----:B------:R-:W-:Y:S02]  /*1d90*/  UIADD3 UR32, UPT, UPT, UR24, 0x8400, URZ ;  /* 0x0000840018207890 */ /* 0x000fe4000fffe0ff */
[----:B------:R-:W-:Y:S02]  /*1da0*/  UIADD3 UR24, UPT, UPT, UR24, 0xc400, URZ ;  /* 0x0000c40018187890 */ /* 0x000fe4000fffe0ff */
[----:B------:R-:W-:Y:S02]  /*1db0*/  UIADD3.X UR5, UPT, UPT, URZ, UR41, URZ, UP0, !UPT ;  /* 0x00000029ff057290 */ /* 0x000fe400087fe4ff */
[----:B------:R-:W-:Y:S02]  /*1dc0*/  UIADD3 UR16, UPT, UPT, UR8, 0x28400, URZ ;  /* 0x0002840008107890 */ /* 0x000fe4000fffe0ff */
[----:B------:R-:W-:Y:S02]  /*1dd0*/  UPRMT UR13, URZ, 0x5410, UR29 ;  /* 0x00005410ff0d7896 */ /* 0x000fe4000800001d */
[----:B------:R-:W-:Y:S01]  /*1de0*/  UIADD3 UR8, UPT, UPT, UR8, 0x29400, URZ ;  /* 0x0002940008087890 */ /* 0x000fe2000fffe0ff */
[----:B------:R-:W-:Y:S01]  /*1df0*/  UMOV UR22, 0x0 ;  /* 0x0000000000167882 */ /* 0x000fe20000000000 */
[----:B------:R-:W-:Y:S01]  /*1e00*/  UMOV UR23, 0x10000000 ;  /* 0x1000000000177882 */ /* 0x000fe20000000000 */
[----:B------:R-:W-:Y:S01]  /*1e10*/  UMOV UR27, UR35 ;  /* 0x00000023001b7c82 */ /* 0x000fe20008000000 */
[----:B------:R-:W-:Y:S01]  /*1e20*/  UMOV UR28, UR36 ;  /* 0x00000024001c7c82 */ /* 0x000fe20008000000 */
[----:B------:R-:W-:Y:S01]  /*1e30*/  UMOV UR25, UR33 ;  /* 0x0000002100197c82 */ /* 0x000fe20008000000 */
[----:B------:R-:W-:Y:S01]  /*1e40*/  UMOV UR20, UR36 ;  /* 0x0000002400147c82 */ /* 0x000fe20008000000 */
[----:B------:R-:W-:Y:S01]  /*1e50*/  UMOV UR17, UR33 ;  /* 0x0000002100117c82 */ /* 0x000fe20008000000 */
[----:B------:R-:W-:Y:S01]  /*1e60*/  UMOV UR18, UR34 ;  /* 0x0000002200127c82 */ /* 0x000fe20008000000 */
[----:B------:R-:W-:Y:S01]  /*1e70*/  UTMALDG.3D.2CTA [UR32], [UR6], desc[UR22] ;  /* 0x00001620060075b4 */ /* 0x000fe20008211000 */
[----:B------:R-:W-:Y:S01]  /*1e80*/  UMOV UR10, UR26 ;  /* 0x0000001a000a7c82 */ /* 0x000fe20008000000 */
[----:B------:R-:W-:Y:S01]  /*1e90*/  UMOV UR11, UR19 ;  /* 0x00000013000b7c82 */ /* 0x000fe20008000000 */
[----:B------:R-:W-:Y:S01]  /*1ea0*/  UMOV UR12, UR36 ;  /* 0x00000024000c7c82 */ /* 0x000fe20008000000 */
[----:B------:R-:W-:Y:S01]  /*1eb0*/  UMOV UR9, UR33 ;  /* 0x0000002100097c82 */ /* 0x000fe20008000000 */
[----:B------:R3:W-:Y:S01]  /*1ec0*/  UTMALDG.3D.2CTA [UR24], [UR6], desc[UR22] ;  /* 0x00001618060075b4 */ /* 0x0007e20008211000 */
[----:B------:R-:W-:Y:S01]  /*1ed0*/  UTMALDG.3D.MULTICAST.2CTA [UR16], [UR4], UR13, desc[UR22] ;  /* 0x00001610040073b4 */ /* 0x000fe2000821180d */
[----:B------:R4:W-:Y:S01]  /*1ee0*/  UTMALDG.3D.MULTICAST.2CTA [UR8], [UR4], UR13, desc[UR22] ;  /* 0x00001608040073b4 */ /* 0x0009e2000821180d */
[----:B---3--:R-:W-:Y:S01]  /*1ef0*/  UIADD3 UR26, UPT, UPT, UR26, 0x40, URZ ;  /* 0x000000401a1a7890 */ /* 0x008fe2000fffe0ff */
[----:B----4-:R-:W-:Y:S01]  /*1f00*/  UMOV UR13, UR43 ;  /* 0x0000002b000d7c82 */ /* 0x010fe20008000000 */
[----:B------:R-:W-:Y:S01]  /*1f10*/  UMOV UR4, UR15 ;  /* 0x0000000f00047c82 */ /* 0x000fe20008000000 */
[----:B-1----:R-:W-:Y:S09]  /*1f20*/  BRA.U UP2, `(.L_x_31) ;  /* 0xfffffffd02147547 */ /* 0x002ff2000b83ffff */
.L_x_25:
[----:B------:R-:W-:Y:S01]  /*1f30*/  ULEA UR4, UR15, UR14, 0x3 ;  /* 0x0000000e0f047291 */ /* 0x000fe2000f8e18ff */
[----:B---3--:R-:W-:Y:S01]  /*1f40*/  SHF.L.U32 R0, R12, 0x1f, RZ ;  /* 0x0000001f0c007819 */ /* 0x008fe200000006ff */
[----:B------:R-:W-:Y:S01]  /*1f50*/  @!P1 SYNCS.ARRIVE.TRANS64.A1T0 RZ, [UR14+0x88], RZ ;  /* 0x000088ffffff99a7 */ /* 0x000fe2000810000e */
[----:B------:R-:W-:-:S06]  /*1f60*/  UISETP.GT.AND UP0, UPT, UR50, UR49, UPT ;  /* 0x000000313200728c */ /* 0x000fcc000bf04270 */
[----:B------:R3:W1:Y:S03]  /*1f70*/  SYNCS.PHASECHK.TRANS64.TRYWAIT P1, [UR4+0x20], R0 ;  /* 0x00002000ff0075a7 */ /* 0x0006660008021104 */
[----:B------:R-:W-:Y:S05]  /*1f80*/  BRA.U !UP0, `(.L_x_32) ;  /* 0x0000000508047547 */ /* 0x000fea000b800000 */
[----:B------:R-:W-:Y:S01]  /*1f90*/  UIADD3 UR37, UPT, UPT, UR53, UR13, URZ ;  /* 0x0000000d35257290 */ /* 0x000fe2000fffe0ff */
[----:B------:R-:W-:-:S11]  /*1fa0*/  UMOV UR6, UR15 ;  /* 0x0000000f00067c82 */ /* 0x000fd60008000000 */
.L_x_40:
[----:B------:R-:W-:Y:S01]  /*1fb0*/  ULEA UR7, UR6, UR14, 0x3 ;  /* 0x0000000e06077291 */ /* 0x000fe2000f8e18ff */
[----:B------:R-:W-:Y:S01]  /*1fc0*/  @P3 MOV R2, 0x14000 ;  /* 0x0001400000023802 */ /* 0x000fe20000000f00 */
[----:B-12---:R-:W-:Y:S10]  /*1fd0*/  @P1 BRA `(.L_x_33) ;  /* 0x00000000000c1947 */ /* 0x006ff40003800000 */
[----:B------:R-:W-:-:S04]  /*1fe0*/  SHF.L.U32 R3, R12, 0x1f, RZ ;  /* 0x0000001f0c037819 */ /* 0x000fc800000006ff */
[----:B--2-4-:R-:W1:Y:S02]  /*1ff0*/  SYNCS.PHASECHK.TRANS64.TRYWAIT P0, [UR7+0x20], R3 ;  /* 0x00002003ff0075a7 */ /* 0x014e640008001107 */
[----:B-1----:R-:W-:Y:S05]  /*2000*/  @!P0 BRA `(.L_x_34) ;  /* 0x0000007000b88947 */ /* 0x002fea0003800000 */
.L_x_33:
[----:B------:R1:W-:Y:S01]  /*2010*/  @P3 SYNCS.ARRIVE.TRANS64 RZ, [UR7], R2 ;  /* 0x00000002ffff39a7 */ /* 0x0003e20008000007 */
[----:B------:R-:W-:-:S04]  /*2020*/  ULOP3.LUT UR4, UR31, 0x2, URZ, 0xfc, !UPT ;  /* 0x000000021f047892 */ /* 0x000fc8000f8efcff */
[----:B------:R-:W-:-:S09]  /*2030*/  UISETP.NE.AND UP0, UPT, UR4, 0x2, UPT ;  /* 0x000000020400788c */ /* 0x000fd2000bf05270 */
[----:B------:R-:W-:Y:S05]  /*2040*/  BRA.U UP0, `(.L_x_35) ;  /* 0x0000000100047547 */ /* 0x000fea000b800000 */
[----:B--2---:R-:W-:Y:S05]  /*2050*/  BPT.TRAP 0x1 ;  /* 0x000000040000795c */ /* 0x004fea0000300000 */
.L_x_35:
[----:B------:R-:W-:Y:S04]  /*2060*/  BSSY.RECONVERGENT B0, `(.L_x_36) ;  /* 0x0000003000007945 */ /* 0x000fe80003800200 */
[----:B------:R-:W-:Y:S05]  /*2070*/  @!P2 BRA `(.L_x_37) ;  /* 0x000000000004a947 */ /* 0x000fea0003800000 */
[----:B--2---:R-:W-:Y:S05]  /*2080*/  BPT.TRAP 0x1 ;  /* 0x000000040000795c */ /* 0x004fea0000300000 */
.L_x_37:
[----:B--2---:R-:W-:Y:S05]  /*2090*/  BSYNC.RECONVERGENT B0 ;  /* 0x0000000000007941 */ /* 0x004fea0003800200 */
.L_x_36:
[----:B------:R-:W-:Y:S01]  /*20a0*/  UIADD3 UR4, UPT, UPT, UR6, 0x1, URZ ;  /* 0x0000000106047890 */ /* 0x000fe2000fffe0ff */
[----:B------:R-:W-:Y:S01]  /*20b0*/  BSSY.RECONVERGENT B0, `(.L_x_38) ;  /* 0x000002a000007945 */ /* 0x000fe20003800200 */
[----:B----4-:R-:W-:Y:S02]  /*20c0*/  ELECT P0, URZ, PT ;  /* 0x0000000000ff782f */ /* 0x010fe40003800000 */
[----:B------:R-:W-:-:S04]  /*20d0*/  UISETP.NE.AND UP0, UPT, UR4, 0x4, UPT ;  /* 0x000000040400788c */ /* 0x000fc8000bf05270 */
[----:B------:R-:W-:Y:S02]  /*20e0*/  USEL UR5, URZ, 0x1, UP0 ;  /* 0x00000001ff057887 */ /* 0x000fe40008000000 */
[----:B------:R-:W-:-:S04]  /*20f0*/  USEL UR15, UR4, URZ, UP0 ;  /* 0x000000ff040f7287 */ /* 0x000fc80008000000 */
[----:B------:R-:W-:Y:S01]  /*2100*/  ULEA UR4, UR15, UR14, 0x3 ;  /* 0x0000000e0f047291 */ /* 0x000fe2000f8e18ff */
[----:B------:R-:W-:-:S04]  /*2110*/  LOP3.LUT R12, R12, UR5, RZ, 0x3c, !PT ;  /* 0x000000050c0c7c12 */ /* 0x000fc8000f8e3cff */
[----:B-1-3--:R-:W-:-:S04]  /*2120*/  SHF.L.U32 R0, R12, 0x1f, RZ ;  /* 0x0000001f0c007819 */ /* 0x00afc800000006ff */
[----:B------:R1:W2:Y:S01]  /*2130*/  SYNCS.PHASECHK.TRANS64.TRYWAIT P1, [UR4+0x20], R0 ;  /* 0x00002000ff0075a7 */ /* 0x0002a20008021104 */
[----:B------:R-:W-:Y:S05]  /*2140*/  @!P0 BRA `(.L_x_39) ;  /* 0x0000000000808947 */ /* 0x000fea0003800000 */
[----:B------:R-:W-:Y:S02]  /*2150*/  ULEA UR8, UR6, UR30, 0xb ;  /* 0x0000001e06087291 */ /* 0x000fe4000f8e58ff */
[----:B------:R-:W-:Y:S02]  /*2160*/  ULEA UR24, UR6, UR14, 0xf ;  /* 0x0000000e06187291 */ /* 0x000fe4000f8e78ff */
[----:B------:R-:W-:Y:S02]  /*2170*/  UIADD3 UR4, UP1, UPT, UR40, 0x80, URZ ;  /* 0x0000008028047890 */ /* 0x000fe4000ff3e0ff */
[----:B------:R-:W-:Y:S02]  /*2180*/  USHF.L.U32 UR34, UR13, 0x6, URZ ;  /* 0x000000060d227899 */ /* 0x000fe400080006ff */
[----:B------:R-:W-:Y:S02]  /*2190*/  UIADD3 UR22, UP0, UPT, UR40, 0x180, URZ ;  /* 0x0000018028167890 */ /* 0x000fe4000ff1e0ff */
[----:B------:R-:W-:-:S02]  /*21a0*/  ULEA UR8, UR8, UR14, 0x2 ;  /* 0x0000000e08087291 */ /* 0x000fc4000f8e10ff */
[----:B------:R-:W-:Y:S02]  /*21b0*/  ULOP3.LUT UR33, UR7, 0xfefffff8, URZ, 0xc0, !UPT ;  /* 0xfefffff807217892 */ /* 0x000fe4000f8ec0ff */
[----:B------:R-:W-:Y:S02]  /*21c0*/  UIADD3.X UR5, UPT, UPT, URZ, UR41, URZ, UP1, !UPT ;  /* 0x00000029ff057290 */ /* 0x000fe40008ffe4ff */
[----:B------:R-:W-:Y:S02]  /*21d0*/  UIADD3 UR32, UPT, UPT, UR24, 0x8400, URZ ;  /* 0x0000840018207890 */ /* 0x000fe4000fffe0ff */
[----:B------:R-:W-:Y:S02]  /*21e0*/  UIADD3 UR26, UPT, UPT, UR34, 0x20, URZ ;  /* 0x00000020221a7890 */ /* 0x000fe4000fffe0ff */
[----:B------:R-:W-:Y:S02]  /*21f0*/  UIADD3 UR24, UPT, UPT, UR24, 0xc400, URZ ;  /* 0x0000c40018187890 */ /* 0x000fe4000fffe0ff */
[----:B------:R-:W-:-:S02]  /*2200*/  UIADD3.X UR23, UPT, UPT, URZ, UR41, URZ, UP0, !UPT ;  /* 0x00000029ff177290 */ /* 0x000fc400087fe4ff */
        /* <DEDUP_REMOVED lines=11> */
[----:B------:R3:W-:Y:S01]  /*22c0*/  UTMALDG.3D.2CTA [UR32], [UR4], desc[UR38] ;  /* 0x00002620040075b4 */ /* 0x0007e20008211000 */
[----:B------:R-:W-:Y:S01]  /*22d0*/  UMOV UR11, UR19 ;  /* 0x00000013000b7c82 */ /* 0x000fe20008000000 */
[----:B------:R-:W-:Y:S01]  /*22e0*/  UMOV UR12, UR36 ;  /* 0x00000024000c7c82 */ /* 0x000fe20008000000 */
[----:B------:R-:W-:Y:S01]  /*22f0*/  UMOV UR9, UR33 ;  /* 0x0000002100097c82 */ /* 0x000fe20008000000 */
[----:B------:R-:W-:Y:S01]  /*2300*/  UMOV UR10, UR26 ;  /* 0x0000001a000a7c82 */ /* 0x000fe20008000000 */
[----:B------:R3:W-:Y:S01]  /*2310*/  UTMALDG.3D.2CTA [UR24], [UR4], desc[UR38] ;  /* 0x00002618040075b4 */ /* 0x0007e20008211000 */
[----:B------:R3:W-:Y:S01]  /*2320*/  UTMALDG.3D.MULTICAST.2CTA [UR16], [UR22], UR21, desc[UR38] ;  /* 0x00002610160073b4 */ /* 0x0007e20008211815 */
[----:B------:R3:W-:Y:S02]  /*2330*/  UTMALDG.3D.MULTICAST.2CTA [UR8], [UR22], UR21, desc[UR38] ;  /* 0x00002608160073b4 */ /* 0x0007e40008211815 */
[----:B---3--:R-:W-:Y:S01]  /*2340*/  NOP ;  /* 0x0000000000007918 */ /* 0x008fe20000000000 */
.L_x_39:
[----:B------:R-:W-:Y:S05]  /*2350*/  BSYNC.RECONVERGENT B0 ;  /* 0x0000000000007941 */ /* 0x000fea0003800200 */
.L_x_38:
[----:B------:R-:W-:Y:S01]  /*2360*/  UIADD3 UR13, UPT, UPT, UR13, 0x1, URZ ;  /* 0x000000010d0d7890 */ /* 0x000fe2000fffe0ff */
[----:B------:R-:W-:-:S03]  /*2370*/  UMOV UR6, UR15 ;  /* 0x0000000f00067c82 */ /* 0x000fc60008000000 */
[----:B------:R-:W-:-:S09]  /*2380*/  UISETP.NE.AND UP0, UPT, UR13, UR37, UPT ;  /* 0x000000250d00728c */ /* 0x000fd2000bf05270 */
[----:B------:R-:W-:Y:S05]  /*2390*/  BRA.U UP0, `(.L_x_40) ;  /* 0xfffffffd00047547 */ /* 0x000fea000b83ffff */
.L_x_32:
[C---:B------:R-:W-:Y:S01]  /*23a0*/  LEA R3, R11.reuse, UR14, 0x3 ;  /* 0x0000000e0b037c11 */ /* 0x040fe2000f8e18ff */
[----:B------:R-:W-:Y:S01]  /*23b0*/  NOP ;  /* 0x0000000000007918 */ /* 0x000fe20000000000 */
[----:B-1-3--:R-:W-:Y:S02]  /*23c0*/  SHF.L.U32 R0, R10, 0x1f, RZ ;  /* 0x0000001f0a007819 */ /* 0x00afe400000006ff */
[----:B------:R-:W-:Y:S02]  /*23d0*/  LEA R5, R11, UR14, 0x4 ;  /* 0x0000000e0b057c11 */ /* 0x000fe4000f8e20ff */
[----:B--2-4-:R-:W1:Y:S02]  /*23e0*/  SYNCS.PHASECHK.TRANS64.TRYWAIT P0, [R3+URZ+0x90], R0 ;  /* 0x00009000030075a7 */ /* 0x014e6400080011ff */
[----:B-1----:R-:W-:Y:S05]  /*23f0*/  @!P0 BRA `(.L_x_41) ;  /* 0x0000006c00d48947 */ /* 0x002fea0003800000 */
.L_x_154:
[----:B------:R-:W2:Y:S01]  /*2400*/  LDS.128 R4, [R5+0x120] ;  /* 0x0001200005047984 */ /* 0x000ea20000000c00 */
[----:B------:R-:W-:Y:S01]  /*2410*/  UISETP.GE.AND UP0, UPT, UR42, 0x1, UPT ;  /* 0x000000012a00788c */ /* 0x000fe2000bf06270 */
[----:B------:R-:W-:Y:S01]  /*2420*/  @!PT LDS RZ, [RZ] ;  /* 0x00000000fffff984 */ /* 0x000fe20000000800 */
[----:B------:R-:W-:Y:S01]  /*2430*/  @!PT LDS RZ, [RZ] ;  /* 0x00000000fffff984 */ /* 0x000fe20000000800 */
[----:B------:R-:W-:Y:S01]  /*2440*/  @!PT LDS RZ, [RZ] ;  /* 0x00000000fffff984 */ /* 0x000fe20000000800 */
[----:B------:R-:W-:Y:S01]  /*2450*/  @!PT LDS RZ, [RZ] ;  /* 0x00000000fffff984 */ /* 0x000fe20000000800 */
[----:B------:R3:W-:Y:S06]  /*2460*/  MEMBAR.ALL.CTA ;  /* 0x0000000000007992 */ /* 0x0007ec0000008000 */
[----:B---3--:R-:W3:Y:S01]  /*2470*/  FENCE.VIEW.ASYNC.S ;  /* 0x00000000000073c6 */ /* 0x008ee20000000000 */
[----:B--2---:R-:W-:-:S13]  /*2480*/  LOP3.LUT P0, RZ, R6, 0x1, RZ, 0xc0, !PT ;  /* 0x0000000106ff7812 */ /* 0x004fda000780c0ff */
[----:B---3--:R-:W-:Y:S01]  /*2490*/  VOTEU.ANY UP1, P0 ;  /* 0x0000000000ff7886 */ /* 0x008fe20000020100 */
[----:B------:R-:W-:-:S13]  /*24a0*/  PLOP3.LUT P0, PT, PT, PT, UP1, 0x80, 0x8 ;  /* 0x000000000008781c */ /* 0x000fda0003f0f018 */
[----:B-1----:R-:W-:Y:S02]  /*24b0*/  @P0 LOP3.LUT R0, R5, 0xffff, RZ, 0xc0, !PT ;  /* 0x0000ffff05000812 */ /* 0x002fe400078ec0ff */
[----:B------:R-:W-:Y:S02]  /*24c0*/  @P0 MOV R2, R4 ;  /* 0x0000000400020202 */ /* 0x000fe40000000f00 */
[----:B------:R-:W-:Y:S01]  /*24d0*/  @P0 R2UR UR5, R0 ;  /* 0x00000000000502ca */ /* 0x000fe200000e0000 */
[----:B------:R-:W-:Y:S01]  /*24e0*/  VIADD R0, R3, 0xa0 ;  /* 0x000000a003007836 */ /* 0x000fe20000000000 */
[----:B------:R-:W-:Y:S02]  /*24f0*/  @P0 SHF.R.U32.HI R4, RZ, 0x10, R5 ;  /* 0x00000010ff040819 */ /* 0x000fe40000011605 */
[----:B------:R-:W-:Y:S02]  /*2500*/  @P0 R2UR UR6, R2 ;  /* 0x00000000020602ca */ /* 0x000fe400000e0000 */
[----:B------:R-:W-:-:S02]  /*2510*/  PRMT R0, RZ, 0x654, R0 ;  /* 0x00000654ff007816 */ /* 0x000fc40000000000 */
[----:B------:R-:W-:Y:S02]  /*2520*/  @P0 R2UR UR4, R4 ;  /* 0x00000000040402ca */ /* 0x000fe400000e0000 */
[----:B------:R1:W-:Y:S03]  /*2530*/  SYNCS.ARRIVE.TRANS64.RED.A1T0 RZ, [R0+URZ], RZ ;  /* 0x000000ff00ff79a7 */ /* 0x0003e600081004ff */
[----:B------:R-:W-:-:S04]  /*2540*/  @UP1 UMOV UR44, UR5 ;  /* 0x00000005002c1c82 */ /* 0x000fc80008000000 */
[----:B------:R-:W-:-:S04]  /*2550*/  @UP1 UMOV UR45, UR6 ;  /* 0x00000006002d1c82 */ /* 0x000fc80008000000 */
[----:B------:R-:W-:Y:S01]  /*2560*/  @UP1 UMOV UR36, UR4 ;  /* 0x0000000400241c82 */ /* 0x000fe20008000000 */
[----:B------:R-:W-:Y:S05]  /*2570*/  BRA.U !UP0, `(.L_x_42) ;  /* 0x0000000108d47547 */ /* 0x000fea000b800000 */
[----:B------:R-:W2:Y:S01]  /*2580*/  LDCU.128 UR16, c[0x0][0xb10] ;  /* 0x00016200ff1077ac */ /* 0x000ea20008000c00 */
[----:B------:R-:W3:Y:S01]  /*2590*/  LDCU UR23, c[0x0][0xb20] ;  /* 0x00016400ff1777ac */ /* 0x000ee20008000800 */
[----:B------:R-:W4:Y:S01]  /*25a0*/  LDCU UR22, c[0x0][0xb0c] ;  /* 0x00016180ff1677ac */ /* 0x000f220008000800 */
[----:B------:R-:W1:Y:S01]  /*25b0*/  LDCU.64 UR8, c[0x0][0xb28] ;  /* 0x00016500ff0877ac */ /* 0x000e620008000a00 */
[----:B------:R-:W-:Y:S02]  /*25c0*/  UISETP.NE.AND UP3, UPT, UR42, 0x1, UPT ;  /* 0x000000012a00788c */ /* 0x000fe4000bf65270 */
[----:B--2---:R-:W-:Y:S02]  /*25d0*/  UIMAD.WIDE.U32 UR6, UR46, UR19, URZ ;  /* 0x000000132e0672a5 */ /* 0x004fe4000f8e00ff */
[----:B------:R-:W-:Y:S02]  /*25e0*/  UIMAD.WIDE.U32 UR4, UR48, UR16, URZ ;  /* 0x00000010300472a5 */ /* 0x000fe4000f8e00ff */
[----:B------:R-:W-:-:S02]  /*25f0*/  UISETP.NE.AND UP0, UPT, UR18, 0x1, UPT ;  /* 0x000000011200788c */ /* 0x000fc4000bf05270 */
[----:B------:R-:W-:Y:S01]  /*2600*/  UIMAD.WIDE.U32 UR20, UR44, UR19, URZ ;  /* 0x000000132c1472a5 */ /* 0x000fe2000f8e00ff */
[----:B------:R-:W-:Y:S02]  /*2610*/  UMOV UR6, UR7 ;  /* 0x0000000700067c82 */ /* 0x000fe40008000000 */
[----:B------:R-:W-:Y:S01]  /*2620*/  UMOV UR4, UR5 ;  /* 0x0000000500047c82 */ /* 0x000fe20008000000 */
[----:B---3--:R-:W-:Y:S02]  /*2630*/  USHF.R.U32.HI UR6, URZ, UR23, UR6 ;  /* 0x00000017ff067299 */ /* 0x008fe40008011606 */
[----:B----4-:R-:W-:Y:S02]  /*2640*/  UISETP.NE.AND UP2, UPT, UR22, 0x1, UPT ;  /* 0x000000011600788c */ /* 0x010fe4000bf45270 */
[----:B------:R-:W-:Y:S02]  /*2650*/  USHF.R.U32.HI UR4, URZ, UR17, UR4 ;  /* 0x00000011ff047299 */ /* 0x000fe40008011604 */
[----:B------:R-:W-:-:S02]  /*2660*/  USEL UR5, UR46, UR6, !UP0 ;  /* 0x000000062e057287 */ /* 0x000fc4000c000000 */
[----:B------:R-:W-:Y:S02]  /*2670*/  USEL UR6, UR48, UR4, !UP2 ;  /* 0x0000000430067287 */ /* 0x000fe4000d000000 */
[----:B-1----:R-:W-:Y:S01]  /*2680*/  UIMAD.WIDE.U32 UR10, UR5, UR8, URZ ;  /* 0x00000008050a72a5 */ /* 0x002fe2000f8e00ff */
[----:B------:R-:W-:Y:S01]  /*2690*/  UMOV UR4, UR21 ;  /* 0x0000001500047c82 */ /* 0x000fe20008000000 */
[----:B------:R-:W-:Y:S02]  /*26a0*/  UIMAD.WIDE.U32 UR12, UR45, UR16, URZ ;  /* 0x000000102d0c72a5 */ /* 0x000fe4000f8e00ff */
[----:B------:R-:W-:-:S03]  /*26b0*/  UIMAD.WIDE.U32 UR20, UR6, UR8, URZ ;  /* 0x00000008061472a5 */ /* 0x000fc6000f8e00ff */
[----:B------:R-:W-:Y:S01]  /*26c0*/  UMOV UR10, UR11 ;  /* 0x0000000b000a7c82 */ /* 0x000fe20008000000 */
[----:B------:R-:W-:Y:S02]  /*26d0*/  USHF.R.U32.HI UR4, URZ, UR23, UR4 ;  /* 0x00000017ff047299 */ /* 0x000fe40008011604 */
[----:B------:R-:W-:Y:S01]  /*26e0*/  @UP3 USHF.R.U32.HI UR5, URZ, UR9, UR10 ;  /* 0x00000009ff053299 */ /* 0x000fe2000801160a */
[----:B------:R-:W-:Y:S01]  /*26f0*/  UMOV UR12, UR13 ;  /* 0x0000000d000c7c82 */ /* 0x000fe20008000000 */
[----:B------:R-:W-:Y:S01]  /*2700*/  UMOV UR20, UR21 ;  /* 0x0000001500147c82 */ /* 0x000fe20008000000 */
[----:B------:R-:W-:Y:S02]  /*2710*/  USHF.R.U32.HI UR17, URZ, UR17, UR12 ;  /* 0x00000011ff117299 */ /* 0x000fe4000801160c */
[----:B------:R-:W-:Y:S02]  /*2720*/  USEL UR4, UR44, UR4, !UP0 ;  /* 0x000000042c047287 */ /* 0x000fe4000c000000 */
[----:B------:R-:W-:-:S02]  /*2730*/  @UP3 USHF.R.U32.HI UR6, URZ, UR9, UR20 ;  /* 0x00000009ff063299 */ /* 0x000fc40008011614 */
[----:B------:R-:W-:Y:S02]  /*2740*/  UIMAD UR7, UR42, UR5, URZ ;  /* 0x000000052a0772a4 */ /* 0x000fe4000f8e02ff */
[----:B------:R-:W-:Y:S02]  /*2750*/  USEL UR5, UR45, UR17, !UP2 ;  /* 0x000000112d057287 */ /* 0x000fe4000d000000 */
[----:B------:R-:W-:Y:S02]  /*2760*/  UIMAD UR10, UR42, UR6, URZ ;  /* 0x000000062a0a72a4 */ /* 0x000fe4000f8e02ff */
[----:B------:R-:W-:Y:S02]  /*2770*/  UISETP.GE.AND UP0, UPT, UR4, UR7, UPT ;  /* 0x000000070400728c */ /* 0x000fe4000bf06270 */
[----:B------:R-:W-:Y:S02]  /*2780*/  UIMAD.WIDE.U32 UR12, UR4, UR8, URZ ;  /* 0x00000008040c72a5 */ /* 0x000fe4000f8e00ff */
[----:B------:R-:W-:-:S02]  /*2790*/  UISETP.GE.OR UP0, UPT, UR5, UR10, UP0 ;  /* 0x0000000a0500728c */ /* 0x000fc40008706670 */
[----:B------:R-:W-:Y:S02]  /*27a0*/  UIMAD.WIDE.U32 UR10, UR5, UR8, URZ ;  /* 0x00000008050a72a5 */ /* 0x000fe4000f8e00ff */
[----:B------:R-:W-:Y:S01]  /*27b0*/  UIADD3 UR12, UPT, UPT, -UR4, URZ, URZ ;  /* 0x000000ff040c7290 */ /* 0x000fe2000fffe1ff */
[----:B------:R-:W-:Y:S01]  /*27c0*/  UMOV UR8, UR13 ;  /* 0x0000000d00087c82 */ /* 0x000fe20008000000 */
[----:B------:R-:W-:Y:S02]  /*27d0*/  UIADD3 UR10, UPT, UPT, -UR5, URZ, URZ ;  /* 0x000000ff050a7290 */ /* 0x000fe4000fffe1ff */
        /* <DEDUP_REMOVED lines=15> */
.L_x_42:
[----:B------:R-:W2:Y:S02]  /*28d0*/  LDCU UR4, c[0x0][0xb30] ;  /* 0x00016600ff0477ac */ /* 0x000ea40008000800 */
[----:B--2---:R-:W-:-:S09]  /*28e0*/  UISETP.NE.AND UP0, UPT, UR4, 0x1, UPT ;  /* 0x000000010400788c */ /* 0x004fd2000bf05270 */
[----:B------:R-:W-:Y:S05]  /*28f0*/  BRA.U UP0, `(.L_x_43) ;  /* 0x0000000100447547 */ /* 0x000fea000b800000 */
[----:B------:R-:W2:Y:S01]  /*2900*/  LDCU.128 UR8, c[0x0][0xb10] ;  /* 0x00016200ff0877ac */ /* 0x000ea20008000c00 */
[----:B------:R-:W3:Y:S01]  /*2910*/  LDCU UR12, c[0x0][0xb0c] ;  /* 0x00016180ff0c77ac */ /* 0x000ee20008000800 */
[----:B------:R-:W4:Y:S01]  /*2920*/  LDCU UR13, c[0x0][0xb20] ;  /* 0x00016400ff0d77ac */ /* 0x000f220008000800 */
[----:B--2---:R-:W-:Y:S02]  /*2930*/  UIMAD.WIDE.U32 UR6, UR45, UR8, URZ ;  /* 0x000000082d0672a5 */ /* 0x004fe4000f8e00ff */
[----:B------:R-:W-:Y:S02]  /*2940*/  UIMAD.WIDE.U32 UR4, UR44, UR11, URZ ;  /* 0x0000000b2c0472a5 */ /* 0x000fe4000f8e00ff */
[----:B---3--:R-:W-:Y:S02]  /*2950*/  UISETP.NE.AND UP2, UPT, UR12, 0x1, UPT ;  /* 0x000000010c00788c */ /* 0x008fe4000bf45270 */
[----:B------:R-:W-:Y:S01]  /*2960*/  UISETP.NE.AND UP0, UPT, UR10, 0x1, UPT ;  /* 0x000000010a00788c */ /* 0x000fe2000bf05270 */
[----:B------:R-:W-:-:S02]  /*2970*/  UMOV UR6, UR7 ;  /* 0x0000000700067c82 */ /* 0x000fc40008000000 */
[----:B------:R-:W-:Y:S01]  /*2980*/  UMOV UR4, UR5 ;  /* 0x0000000500047c82 */ /* 0x000fe20008000000 */
[----:B------:R-:W-:Y:S02]  /*2990*/  USHF.R.U32.HI UR9, URZ, UR9, UR6 ;  /* 0x00000009ff097299 */ /* 0x000fe40008011606 */
[----:B----4-:R-:W-:Y:S02]  /*29a0*/  USHF.R.U32.HI UR4, URZ, UR13, UR4 ;  /* 0x0000000dff047299 */ /* 0x010fe40008011604 */
[----:B------:R-:W-:Y:S02]  /*29b0*/  USEL UR5, UR45, UR9, !UP2 ;  /* 0x000000092d057287 */ /* 0x000fe4000d000000 */
[----:B------:R-:W-:-:S04]  /*29c0*/  USEL UR4, UR44, UR4, !UP0 ;  /* 0x000000042c047287 */ /* 0x000fc8000c000000 */
[----:B------:R-:W-:Y:S02]  /*29d0*/  UIADD3 UR6, UPT, UPT, UR5, -UR4, URZ ;  /* 0x8000000405067290 */ /* 0x000fe4000fffe0ff */
[----:B------:R-:W-:Y:S02]  /*29e0*/  UIADD3 UR4, UPT, UPT, -UR5, UR4, URZ ;  /* 0x0000000405047290 */ /* 0x000fe4000fffe1ff */
[----:B------:R-:W-:Y:S02]  /*29f0*/  UIMAD UR44, UR6, UR10, UR44 ;  /* 0x0000000a062c72a4 */ /* 0x000fe4000f8e022c */
[----:B------:R-:W-:-:S12]  /*2a00*/  UIMAD UR45, UR4, UR12, UR45 ;  /* 0x0000000c042d72a4 */ /* 0x000fd8000f8e022d */
.L_x_43:
[----:B------:R-:W-:Y:S01]  /*2a10*/  VIADD R11, R11, 0x1 ;  /* 0x000000010b0b7836 */ /* 0x000fe20000000000 */
[----:B------:R-:W-:Y:S01]  /*2a20*/  R2UR UR4, R58 ;  /* 0x000000003a0472ca */ /* 0x000fe200000e0000 */
[----:B------:R-:W-:Y:S01]  /*2a30*/  UIADD3 UR24, UPT, UPT, UR45, UR63, URZ ;  /* 0x0000003f2d187290 */ /* 0x000fe2000fffe0ff */
[----:B------:R-:W-:Y:S02]  /*2a40*/  PLOP3.LUT P1, PT, PT, PT, PT, 0x80, 0x8 ;  /* 0x000000000008781c */ /* 0x000fe40003f2f070 */
[----:B------:R-:W-:-:S04]  /*2a50*/  ISETP.NE.AND P0, PT, R11, 0x2, PT ;  /* 0x000000020b00780c */ /* 0x000fc80003f05270 */
[----:B------:R-:W-:Y:S02]  /*2a60*/  SEL R3, RZ, 0x1, P0 ;  /* 0x00000001ff037807 */ /* 0x000fe40000000000 */
[----:B------:R-:W-:Y:S02]  /*2a70*/  SEL R11, R11, RZ, P0 ;  /* 0x000000ff0b0b7207 */ /* 0x000fe40000000000 */
[----:B------:R-:W-:Y:S01]  /*2a80*/  LOP3.LUT R10, R10, R3, RZ, 0x3c, !PT ;  /* 0x000000030a0a7212 */ /* 0x000fe200078e3cff */
[----:B------:R-:W-:Y:S01]  /*2a90*/  UIADD3 UR28, UPT, UPT, UR44, UR4, URZ ;  /* 0x000000042c1c7290 */ /* 0x000fe2000fffe0ff */
[----:B------:R-:W-:Y:S11]  /*2aa0*/  BRA.U UP1, `(.L_x_44) ;  /* 0xffffffed01b47547 */ /* 0x000ff6000b83ffff */
[----:B------:R-:W-:Y:S01]  /*2ab0*/  UIADD3 UR14, UPT, UPT, UR14, 0x20, URZ ;  /* 0x000000200e0e7890 */ /* 0x000fe2000fffe0ff */
[----:B------:R-:W-:-:S03]  /*2ac0*/  SHF.L.U32 R3, R12, 0x1f, RZ ;  /* 0x0000001f0c037819 */ /* 0x000fc600000006ff */
[----:B------:R-:W-:-:S09]  /*2ad0*/  ULEA UR4, UR15, UR14, 0x3 ;  /* 0x0000000e0f047291 */ /* 0x000fd2000f8e18ff */
[----:B------:R-:W2:Y:S02]  /*2ae0*/  SYNCS.PHASECHK.TRANS64.TRYWAIT P0, [UR4], R3 ;  /* 0x00000003ff0075a7 */ /* 0x000ea40008001104 */
[----:B--2---:R-:W-:Y:S05]  /*2af0*/  @!P0 BRA `(.L_x_45) ;  /* 0x0000006800288947 */ /* 0x004fea0003800000 */
.L_x_156:
[----:B------:R-:W-:-:S04]  /*2b00*/  UIADD3 UR4, UPT, UPT, UR15, 0x1, URZ ;  /* 0x000000010f047890 */ /* 0x000fc8000fffe0ff */
[----:B------:R-:W-:-:S04]  /*2b10*/  UISETP.NE.AND UP0, UPT, UR4, 0x4, UPT ;  /* 0x000000040400788c */ /* 0x000fc8000bf05270 */
[----:B------:R-:W-:Y:S02]  /*2b20*/  USEL UR6, URZ, 0x1, UP0 ;  /* 0x00000001ff067887 */ /* 0x000fe40008000000 */
[----:B------:R-:W-:-:S04]  /*2b30*/  USEL UR4, UR4, URZ, UP0 ;  /* 0x000000ff04047287 */ /* 0x000fc80008000000 */
[----:B------:R-:W-:Y:S01]  /*2b40*/  ULEA UR5, UR4, UR14, 0x3 ;  /* 0x0000000e04057291 */ /* 0x000fe2000f8e18ff */
[----:B------:R-:W-:-:S04]  /*2b50*/  LOP3.LUT R2, R12, UR6, RZ, 0x3c, !PT ;  /* 0x000000060c027c12 */ /* 0x000fc8000f8e3cff */
[----:B-1----:R-:W-:-:S04]  /*2b60*/  SHF.L.U32 R3, R2, 0x1f, RZ ;  /* 0x0000001f02037819 */ /* 0x002fc800000006ff */
[----:B------:R-:W1:Y:S02]  /*2b70*/  SYNCS.PHASECHK.TRANS64.TRYWAIT P0, [UR5], R3 ;  /* 0x00000003ff0075a7 */ /* 0x000e640008001105 */
[----:B-1----:R-:W-:Y:S05]  /*2b80*/  @!P0 BRA `(.L_x_46) ;  /* 0x00000068001c8947 */ /* 0x002fea0003800000 */
.L_x_158:
        /* <DEDUP_REMOVED lines=9> */
.L_x_160:
[----:B------:R-:W-:-:S04]  /*2c20*/  UIADD3 UR4, UPT, UPT, UR4, 0x1, URZ ;  /* 0x0000000104047890 */ /* 0x000fc8000fffe0ff */
[----:B------:R-:W-:-:S04]  /*2c30*/  UISETP.NE.AND UP0, UPT, UR4, 0x4, UPT ;  /* 0x000000040400788c */ /* 0x000fc8000bf05270 */
[----:B------:R-:W-:Y:S02]  /*2c40*/  USEL UR5, URZ, 0x1, UP0 ;  /* 0x00000001ff057887 */ /* 0x000fe40008000000 */
[----:B------:R-:W-:-:S04]  /*2c50*/  USEL UR4, UR4, URZ, UP0 ;  /* 0x000000ff04047287 */ /* 0x000fc80008000000 */
[----:B------:R-:W-:Y:S01]  /*2c60*/  ULEA UR4, UR4, UR14, 0x3 ;  /* 0x0000000e04047291 */ /* 0x000fe2000f8e18ff */
[----:B-1----:R-:W-:-:S04]  /*2c70*/  LOP3.LUT R3, R2, UR5, RZ, 0x3c, !PT ;  /* 0x0000000502037c12 */ /* 0x002fc8000f8e3cff */
[----:B------:R-:W-:Y:S01]  /*2c80*/  SHF.L.U32 R3, R3, 0x1f, RZ ;  /* 0x0000001f03037819 */ /* 0x000fe200000006ff */
[----:B------:R-:W-:-:S07]  /*2c90*/  IMAD.U32 R0, RZ, RZ, UR4 ;  /* 0x00000004ff007e24 */ /* 0x000fce000f8e00ff */
.L_x_48:
[----:B-1----:R1:W2:Y:S02]  /*2ca0*/  SYNCS.PHASECHK.TRANS64.TRYWAIT P0, [R0+URZ], R3 ;  /* 0x00000003000075a7 */ /* 0x0022a400080011ff */
[----:B--2---:R-:W-:Y:S05]  /*2cb0*/  @!P0 NANOSLEEP.SYNCS 0x989680 ;  /* 0x009896800000895d */ /* 0x004fea0003900000 */
[----:B------:R-:W2:Y:S02]  /*2cc0*/  @!P0 SYNCS.PHASECHK.TRANS64 P0, [R0+URZ], R3 ;  /* 0x00000003000085a7 */ /* 0x000ea400080010ff */
[----:B--2---:R-:W-:Y:S05]  /*2cd0*/  @P0 EXIT ;  /* 0x000000000000094d */ /* 0x004fea0003800000 */
[----:B------:R-:W-:Y:S05]  /*2ce0*/  BRA `(.L_x_48) ;  /* 0xfffffffc00ec7947 */ /* 0x000fea000383ffff */
.L_x_22:
[----:B------:R-:W-:-:S04]  /*2cf0*/  UISETP.NE.AND UP0, UPT, UR47, URZ, UPT ;  /* 0x000000ff2f00728c */ /* 0x000fc8000bf05270 */
[----:B------:R-:W-:-:S09]  /*2d00*/  UISETP.NE.OR UP0, UPT, UR20, 0x1, UP0 ;  /* 0x000000011400788c */ /* 0x000fd20008705670 */
[----:B------:R-:W-:Y:S05]  /*2d10*/  BRA.U UP0, `(.L_x_49) ;  /* 0x0000000500487547 */ /* 0x000fea000b800000 */
[----:B------:R-:W-:Y:S01]  /*2d20*/  ISETP.GE.U32.AND P2, PT, R0, 0x4, PT ;  /* 0x000000040000780c */ /* 0x000fe20003f46070 */
[----:B------:R-:W-:Y:S01]  /*2d30*/  IMAD.MOV.U32 R12, RZ, RZ, 0x1 ;  /* 0x00000001ff0c7424 */ /* 0x000fe200078e00ff */
[----:B------:R-:W-:Y:S02]  /*2d40*/  CS2R R10, SRZ ;  /* 0x00000000000a7805 */ /* 0x000fe4000001ff00 */
[----:B------:R-:W-:Y:S01]  /*2d50*/  CS2R R8, SRZ ;  /* 0x0000000000087805 */ /* 0x000fe2000001ff00 */
[----:B------:R-:W-:Y:S01]  /*2d60*/  UMOV UR6, 0x400 ;  /* 0x0000040000067882 */ /* 0x000fe20000000000 */
[----:B------:R-:W-:Y:S01]  /*2d70*/  UMOV UR5, URZ ;  /* 0x000000ff00057c82 */ /* 0x000fe20008000000 */
[----:B------:R-:W-:-:S12]  /*2d80*/  ULEA UR6, UR47, UR6, 0x18 ;  /* 0x000000062f067291 */ /* 0x000fd8000f8ec0ff */
.L_x_53:
[----:B------:R-:W-:Y:S02]  /*2d90*/  LEA R2, R8, UR6, 0x3 ;  /* 0x0000000608027c11 */ /* 0x000fe4000f8e18ff */
[----:B------:R-:W-:-:S03]  /*2da0*/  SHF.L.U32 R5, R9, 0x1f, RZ ;  /* 0x0000001f09057819 */ /* 0x000fc600000006ff */
[----:B------:R-:W-:Y:S01]  /*2db0*/  VIADD R4, R2, 0x100 ;  /* 0x0000010002047836 */ /* 0x000fe20000000000 */
[----:B------:R-:W2:Y:S02]  /*2dc0*/  SYNCS.PHASECHK.TRANS64.TRYWAIT P0, [R2+URZ+0xf0], R5 ;  /* 0x0000f005020075a7 */ /* 0x000ea400080011ff */
[----:B--2---:R-:W-:Y:S05]  /*2dd0*/  @!P0 BRA `(.L_x_50) ;  /* 0x0000006400b88947 */ /* 0x004fea0003800000 */
.L_x_161:
[----:B------:R-:W-:Y:S01]  /*2de0*/  ULEA UR4, UR5, UR6, 0x3 ;  /* 0x0000000605047291 */ /* 0x000fe2000f8e18ff */
[----:B------:R-:W-:Y:S02]  /*2df0*/  PRMT R4, RZ, 0x654, R4 ;  /* 0x00000654ff047816 */ /* 0x000fe40000000004 */
[----:B--2---:R-:W-:Y:S01]  /*2e00*/  SHF.L.U32 R5, R12, 0x1f, RZ ;  /* 0x0000001f0c057819 */ /* 0x004fe200000006ff */
[----:B------:R-:W-:Y:S01]  /*2e10*/  UIADD3 UR7, UPT, UPT, UR4, 0x90, URZ ;  /* 0x0000009004077890 */ /* 0x000fe2000fffe0ff */
[----:B------:R2:W-:Y:S05]  /*2e20*/  SYNCS.ARRIVE.TRANS64.RED.A1T0 RZ, [R4+URZ], RZ ;  /* 0x000000ff04ff79a7 */ /* 0x0005ea00081004ff */
[----:B------:R-:W-:Y:S01]  /*2e30*/  IMAD.U32 R7, RZ, RZ, UR7 ;  /* 0x00000007ff077e24 */ /* 0x000fe2000f8e00ff */
[----:B------:R-:W3:Y:S04]  /*2e40*/  SYNCS.PHASECHK.TRANS64.TRYWAIT P0, [UR4+0xa0], R5 ;  /* 0x0000a005ff0075a7 */ /* 0x000ee80008001104 */
[----:B------:R-:W-:Y:S01]  /*2e50*/  PRMT R6, R0, 0x654, R7 ;  /* 0x0000065400067816 */ /* 0x000fe20000000007 */
[----:B--2---:R-:W-:Y:S01]  /*2e60*/  @!P2 IMAD.MOV.U32 R4, RZ, RZ, 0x10 ;  /* 0x00000010ff04a424 */ /* 0x004fe200078e00ff */
[----:B---3--:R-:W-:Y:S06]  /*2e70*/  @!P0 BRA `(.L_x_51) ;  /* 0x0000006400a48947 */ /* 0x008fec0003800000 */
.L_x_163:
[----:B------:R-:W-:Y:S01]  /*2e80*/  ULEA UR8, UR5, UR6, 0x4 ;  /* 0x0000000605087291 */ /* 0x000fe2000f8e20ff */
[----:B------:R-:W-:Y:S01]  /*2e90*/  SEL R3, R6, R3, !P2 ;  /* 0x0000000306037207 */ /* 0x000fe20005000000 */
[----:B------:R-:W-:Y:S01]  /*2ea0*/  UIADD3 UR9, UPT, UPT, UR4, 0x90, URZ ;  /* 0x0000009004097890 */ /* 0x000fe2000fffe0ff */
[----:B--2---:R-:W-:Y:S01]  /*2eb0*/  LEA R2, R11, UR6, 0x3 ;  /* 0x000000060b027c11 */ /* 0x004fe2000f8e18ff */
[----:B------:R-:W-:Y:S01]  /*2ec0*/  UIADD3 UR8, UPT, UPT, UR8, 0x120, URZ ;  /* 0x0000012008087890 */ /* 0x000fe2000fffe0ff */
[----:B------:R-:W-:Y:S01]  /*2ed0*/  SHF.L.U32 R5, R10, 0x1f, RZ ;  /* 0x0000001f0a057819 */ /* 0x000fe200000006ff */
[----:B------:R2:W-:Y:S01]  /*2ee0*/  @!P2 SYNCS.ARRIVE.TRANS64.RED RZ, [R3+URZ], R4 ;  /* 0x0000000403ffa9a7 */ /* 0x0005e200080004ff */
[----:B------:R-:W-:Y:S01]  /*2ef0*/  UIADD3 UR4, UPT, UPT, UR5, 0x1, URZ ;  /* 0x0000000105047890 */ /* 0x000fe2000fffe0ff */
[----:B------:R-:W-:-:S03]  /*2f00*/  VIADD R8, R8, 0x1 ;  /* 0x0000000108087836 */ /* 0x000fc60000000000 */
[----:B------:R-:W-:Y:S02]  /*2f10*/  UISETP.NE.AND UP0, UPT, UR4, 0x2, UPT ;  /* 0x000000020400788c */ /* 0x000fe4000bf05270 */
[----:B------:R-:W-:Y:S06]  /*2f20*/  UGETNEXTWORKID.BROADCAST [UR8], [UR9] ;  /* 0x00000000080073ca */ /* 0x000fec0008000100 */
[----:B------:R-:W-:Y:S01]  /*2f30*/  USEL UR7, URZ, 0x1, UP0 ;  /* 0x00000001ff077887 */ /* 0x000fe20008000000 */
[----:B------:R-:W-:Y:S01]  /*2f40*/  ISETP.NE.AND P0, PT, R8, 0x2, PT ;  /* 0x000000020800780c */ /* 0x000fe20003f05270 */
[----:B------:R-:W-:Y:S01]  /*2f50*/  USEL UR5, UR4, URZ, UP0 ;  /* 0x000000ff04057287 */ /* 0x000fe20008000000 */
[----:B------:R-:W3:Y:S03]  /*2f60*/  SYNCS.PHASECHK.TRANS64.TRYWAIT P1, [R2+URZ+0x90], R5 ;  /* 0x00009005020075a7 */ /* 0x000ee600080211ff */
[----:B------:R-:W-:Y:S01]  /*2f70*/  LOP3.LUT R12, R12, UR7, RZ, 0x3c, !PT ;  /* 0x000000070c0c7c12 */ /* 0x000fe2000f8e3cff */
[----:B--23--:R-:W-:Y:S07]  /*2f80*/  @!P1 BRA `(.L_x_52) ;  /* 0x0000006400789947 */ /* 0x00cfee0003800000 */
.L_x_164:
[C---:B------:R-:W-:Y:S01]  /*2f90*/  LEA R4, R11.reuse, UR6, 0x4 ;  /* 0x000000060b047c11 */ /* 0x040fe2000f8e20ff */
[----:B--2---:R-:W-:Y:S01]  /*2fa0*/  VIADD R2, R2, 0xa0 ;  /* 0x000000a002027836 */ /* 0x004fe20000000000 */
[----:B------:R-:W-:Y:S01]  /*2fb0*/  SEL R8, R8, RZ, P0 ;  /* 0x000000ff08087207 */ /* 0x000fe20000000000 */
[----:B------:R-:W-:-:S03]  /*2fc0*/  VIADD R11, R11, 0x1 ;  /* 0x000000010b0b7836 */ /* 0x000fc60000000000 */
[----:B------:R-:W2:Y:S01]  /*2fd0*/  LDS.128 R4, [R4+0x120] ;  /* 0x0001200004047984 */ /* 0x000ea20000000c00 */
[----:B------:R-:W-:Y:S02]  /*2fe0*/  PRMT R2, RZ, 0x654, R2 ;  /* 0x00000654ff027816 */ /* 0x000fe40000000002 */
[C---:B------:R-:W-:Y:S01]  /*2ff0*/  ISETP.NE.AND P1, PT, R11.reuse, 0x2, PT ;  /* 0x000000020b00780c */ /* 0x040fe20003f25270 */
[----:B------:R-:W-:Y:S01]  /*3000*/  @!PT LDS RZ, [RZ] ;  /* 0x00000000fffff984 */ /* 0x000fe20000000800 */
[----:B------:R-:W-:Y:S01]  /*3010*/  @!PT LDS RZ, [RZ] ;  /* 0x00000000fffff984 */ /* 0x000fe20000000800 */
[----:B------:R-:W-:Y:S01]  /*3020*/  @!PT LDS RZ, [RZ] ;  /* 0x00000000fffff984 */ /* 0x000fe20000000800 */
[----:B------:R-:W-:Y:S01]  /*3030*/  @!PT LDS RZ, [RZ] ;  /* 0x00000000fffff984 */ /* 0x000fe20000000800 */
[----:B------:R3:W-:Y:S06]  /*3040*/  MEMBAR.ALL.CTA ;  /* 0x0000000000007992 */ /* 0x0007ec0000008000 */
[----:B---3--:R-:W3:Y:S01]  /*3050*/  FENCE.VIEW.ASYNC.S ;  /* 0x00000000000073c6 */ /* 0x008ee20000000000 */
[----:B------:R-:W-:Y:S01]  /*3060*/  SEL R11, R11, RZ, P1 ;  /* 0x000000ff0b0b7207 */ /* 0x000fe20000800000 */
[----:B---3--:R3:W-:Y:S01]  /*3070*/  SYNCS.ARRIVE.TRANS64.RED.A1T0 RZ, [R2+URZ], RZ ;  /* 0x000000ff02ff79a7 */ /* 0x0087e200081004ff */
[----:B--2---:R-:W-:-:S02]  /*3080*/  LOP3.LUT P3, RZ, R6, 0x1, RZ, 0xc0, !PT ;  /* 0x0000000106ff7812 */ /* 0x004fc4000786c0ff */
[----:B------:R-:W-:-:S04]  /*3090*/  SEL R5, RZ, 0x1, P1 ;  /* 0x00000001ff057807 */ /* 0x000fc80000800000 */
[----:B------:R-:W-:Y:S02]  /*30a0*/  LOP3.LUT R10, R10, R5, RZ, 0x3c, !PT ;  /* 0x000000050a0a7212 */ /* 0x000fe400078e3cff */
[----:B---3--:R-:W-:-:S04]  /*30b0*/  SEL R2, RZ, 0x1, P0 ;  /* 0x00000001ff027807 */ /* 0x008fc80000000000 */
[----:B------:R-:W-:Y:S01]  /*30c0*/  LOP3.LUT R9, R9, R2, RZ, 0x3c, !PT ;  /* 0x0000000209097212 */ /* 0x000fe200078e3cff */
[----:B------:R-:W-:Y:S06]  /*30d0*/  @P3 BRA `(.L_x_53) ;  /* 0xfffffffc002c3947 */ /* 0x000fec000383ffff */
[----:B------:R-:W-:Y:S01]  /*30e0*/  ULEA UR4, UR5, UR6, 0x3 ;  /* 0x0000000605047291 */ /* 0x000fe2000f8e18ff */
[----:B------:R-:W-:-:S08]  /*30f0*/  SHF.L.U32 R3, R12, 0x1f, RZ ;  /* 0x0000001f0c037819 */ /* 0x000fd000000006ff */
[----:B------:R-:W2:Y:S02]  /*3100*/  SYNCS.PHASECHK.TRANS64 P0, [UR4+0xa0], R3 ;  /* 0x0000a003ff0075a7 */ /* 0x000ea40008001004 */
[----:B--2---:R-:W-:Y:S05]  /*3110*/  @P0 BRA `(.L_x_54) ;  /* 0x0000000000080947 */ /* 0x004fea0003800000 */
[----:B------:R-:W2:Y:S02]  /*3120*/  SYNCS.PHASECHK.TRANS64.TRYWAIT P0, [UR4+0xa0], R3 ;  /* 0x0000a003ff0075a7 */ /* 0x000ea40008001104 */
[----:B--2---:R-:W-:Y:S05]  /*3130*/  @!P0 BRA `(.L_x_55) ;  /* 0x0000006400208947 */ /* 0x004fea0003800000 */
.L_x_54:
[----:B------:R-:W-:-:S04]  /*3140*/  UIADD3 UR7, UPT, UPT, UR5, 0x1, URZ ;  /* 0x0000000105077890 */ /* 0x000fc8000fffe0ff */
[----:B------:R-:W-:-:S04]  /*3150*/  UISETP.NE.AND UP0, UPT, UR7, 0x2, UPT ;  /* 0x000000020700788c */ /* 0x000fc8000bf05270 */
[----:B------:R-:W-:Y:S02]  /*3160*/  USEL UR8, URZ, 0x1, UP0 ;  /* 0x00000001ff087887 */ /* 0x000fe40008000000 */
[----:B------:R-:W-:-:S04]  /*3170*/  USEL UR7, UR7, URZ, UP0 ;  /* 0x000000ff07077287 */ /* 0x000fc80008000000 */
[----:B------:R-:W-:Y:S01]  /*3180*/  ULEA UR7, UR7, UR6, 0x3 ;  /* 0x0000000607077291 */ /* 0x000fe2000f8e18ff */
[----:B--2---:R-:W-:-:S04]  /*3190*/  LOP3.LUT R3, R12, UR8, RZ, 0x3c, !PT ;  /* 0x000000080c037c12 */ /* 0x004fc8000f8e3cff */
[----:B------:R-:W-:-:S04]  /*31a0*/  SHF.L.U32 R0, R3, 0x1f, RZ ;  /* 0x0000001f03007819 */ /* 0x000fc800000006ff */
[----:B------:R-:W2:Y:S02]  /*31b0*/  SYNCS.PHASECHK.TRANS64 P0, [UR7+0xa0], R0 ;  /* 0x0000a000ff0075a7 */ /* 0x000ea40008001007 */
[----:B-12---:R-:W-:Y:S05]  /*31c0*/  @P0 EXIT ;  /* 0x000000000000094d */ /* 0x006fea0003800000 */
[----:B------:R-:W-:Y:S02]  /*31d0*/  SHF.L.U32 R3, R3, 0x1f, RZ ;  /* 0x0000001f03037819 */ /* 0x000fe400000006ff */
[----:B------:R-:W-:-:S07]  /*31e0*/  MOV R0, UR7 ;  /* 0x0000000700007c02 */ /* 0x000fce0008000f00 */
.L_x_56:
[----:B-1----:R1:W2:Y:S02]  /*31f0*/  SYNCS.PHASECHK.TRANS64.TRYWAIT P0, [R0+URZ+0xa0], R3 ;  /* 0x0000a003000075a7 */ /* 0x0022a400080011ff */
[----:B--2---:R-:W-:Y:S05]  /*3200*/  @!P0 NANOSLEEP.SYNCS 0x989680 ;  /* 0x009896800000895d */ /* 0x004fea0003900000 */
[----:B------:R-:W2:Y:S02]  /*3210*/  @!P0 SYNCS.PHASECHK.TRANS64 P0, [R0+URZ+0xa0], R3 ;  /* 0x0000a003000085a7 */ /* 0x000ea400080010ff */
[----:B--2---:R-:W-:Y:S05]  /*3220*/  @P0 EXIT ;  /* 0x000000000000094d */ /* 0x004fea0003800000 */
[----:B------:R-:W-:Y:S05]  /*3230*/  BRA `(.L_x_56) ;  /* 0xfffffffc00ec7947 */ /* 0x000fea000383ffff */
.L_x_49:
[----:B------:R-:W-:Y:S05]  /*3240*/  BRA.U UP5, `(.L_x_57) ;  /* 0x0000001505487547 */ /* 0x000fea000b800000 */
[----:B------:R-:W-:Y:S01]  /*3250*/  UMOV UR4, 0x40 ;  /* 0x0000004000047882 */ /* 0x000fe20000000000 */
[----:B------:R-:W-:Y:S01]  /*3260*/  NOP ;  /* 0x0000000000007918 */ /* 0x000fe20000000000 */
[----:B------:R-:W-:Y:S01]  /*3270*/  ULEA UR5, UR47, UR4, 0x18 ;  /* 0x000000042f057291 */ /* 0x000fe2000f8ec0ff */
[----:B------:R-:W-:Y:S02]  /*3280*/  UMOV UR6, 0x400 ;  /* 0x0000040000067882 */ /* 0x000fe40000000000 */
[----:B------:R-:W-:-:S06]  /*3290*/  ULEA UR6, UR47, UR6, 0x18 ;  /* 0x000000062f067291 */ /* 0x000fcc000f8ec0ff */
[----:B------:R-:W2:Y:S02]  /*32a0*/  LDS.U8 R0, [UR5+0x1c] ;  /* 0x00001c05ff007984 */ /* 0x000ea40008000000 */
[----:B--2---:R-:W-:-:S13]  /*32b0*/  ISETP.NE.AND P0, PT, R0, RZ, PT ;  /* 0x000000ff0000720c */ /* 0x004fda0003f05270 */
[----:B------:R-:W-:Y:S05]  /*32c0*/  @P0 BRA `(.L_x_58) ;  /* 0x0000000400080947 */ /* 0x000fea0003800000 */
[----:B------:R-:W-:Y:S02]  /*32d0*/  UISETP.NE.U32.AND UP1, UPT, UR68, 0x1, UPT ;  /* 0x000000014400788c */ /* 0x000fe4000bf25070 */
[----:B------:R-:W-:-:S07]  /*32e0*/  UIADD3 UR7, UPT, UPT, UR5, 0x8, URZ ;  /* 0x0000000805077890 */ /* 0x000fce000fffe0ff */
[----:B------:R-:W-:Y:S05]  /*32f0*/  BRA.U !UP1, `(.L_x_59) ;  /* 0x00000001099c7547 */ /* 0x000fea000b800000 */
[----:B------:R-:W-:Y:S01]  /*3300*/  ELECT P0, URZ, PT ;  /* 0x0000000000ff782f */ /* 0x000fe20003800000 */
[----:B------:R-:W-:-:S12]  /*3310*/  BSSY B0, `(.L_x_59) ;  /* 0x0000025000007945 */ /* 0x000fd80003800000 */
[----:B------:R-:W-:Y:S05]  /*3320*/  @!P0 BRA `(.L_x_60) ;  /* 0x00000000008c8947 */ /* 0x000fea0003800000 */
[----:B------:R-:W-:-:S05]  /*3330*/  UMOV UR4, 0x10 ;  /* 0x0000001000047882 */ /* 0x000fca0000000000 */
[----:B------:R-:W-:Y:S04]  /*3340*/  DEPBAR.LE SB2, 0x36 ;  /* 0x0000ad800000791a */ /* 0x000fe80000000000 */
[----:B------:R-:W2:Y:S02]  /*3350*/  UTCATOMSWS.2CTA.FIND_AND_SET.ALIGN UP0, UR4, UR4 ;  /* 0x00000004000475e3 */ /* 0x000ea40008200800 */
[----:B--2---:R-:W-:Y:S01]  /*3360*/  MOV R11, UR4 ;  /* 0x00000004000b7c02 */ /* 0x004fe20008000f00 */
[----:B------:R-:W-:Y:S06]  /*3370*/  BRA.U UP0, `(.L_x_61) ;  /* 0x0000000100187547 */ /* 0x000fec000b800000 */
.L_x_62:
[----:B------:R-:W-:Y:S05]  /*3380*/  NANOSLEEP 0x64 ;  /* 0x000000640000795d */ /* 0x000fea0003800000 */
[----:B------:R-:W-:-:S05]  /*3390*/  UMOV UR4, 0x10 ;  /* 0x0000001000047882 */ /* 0x000fca0000000000 */
[----:B------:R-:W-:Y:S04]  /*33a0*/  DEPBAR.LE SB2, 0x36 ;  /* 0x0000ad800000791a */ /* 0x000fe80000000000 */
[----:B------:R-:W2:Y:S02]  /*33b0*/  UTCATOMSWS.2CTA.FIND_AND_SET.ALIGN UP0, UR4, UR4 ;  /* 0x00000004000475e3 */ /* 0x000ea40008200800 */
[----:B--2---:R-:W-:Y:S01]  /*33c0*/  MOV R11, UR4 ;  /* 0x00000004000b7c02 */ /* 0x004fe20008000f00 */
[----:B------:R-:W-:Y:S05]  /*33d0*/  BRA.U !UP0, `(.L_x_62) ;  /* 0xfffffffd08e87547 */ /* 0x000fea000b83ffff */
.L_x_61:
[----:B------:R-:W2:Y:S01]  /*33e0*/  LDS R7, [UR5+0x10] ;  /* 0x00001005ff077984 */ /* 0x000ea20008000800 */
[----:B------:R-:W-:Y:S01]  /*33f0*/  IMAD.U32 R5, RZ, RZ, UR6 ;  /* 0x00000006ff057e24 */ /* 0x000fe2000f8e00ff */
[----:B------:R-:W-:-:S03]  /*3400*/  MOV R4, UR69 ;  /* 0x0000004500047c02 */ /* 0x000fc60008000f00 */
[----:B------:R-:W-:Y:S01]  /*3410*/  VIADD R5, R5, 0x140 ;  /* 0x0000014005057836 */ /* 0x000fe20000000000 */
[----:B--2---:R-:W-:-:S04]  /*3420*/  SHF.L.U32 R7, R7, 0x1f, RZ ;  /* 0x0000001f07077819 */ /* 0x004fc800000006ff */
[----:B------:R-:W2:Y:S02]  /*3430*/  SYNCS.PHASECHK.TRANS64.TRYWAIT P0, [UR5+0x8], R7 ;  /* 0x00000807ff0075a7 */ /* 0x000ea40008001105 */
[----:B--2---:R-:W-:Y:S05]  /*3440*/  @P0 BRA `(.L_x_63) ;  /* 0x0000000000080947 */ /* 0x004fea0003800000 */
[----:B------:R-:W2:Y:S02]  /*3450*/  SYNCS.PHASECHK.TRANS64.TRYWAIT P0, [UR5+0x8], R7 ;  /* 0x00000807ff0075a7 */ /* 0x000ea40008001105 */
[----:B--2---:R-:W-:Y:S05]  /*3460*/  @!P0 BRA `(.L_x_64) ;  /* 0x00000060006c8947 */ /* 0x004fea0003800000 */
.L_x_63:
[----:B--2---:R-:W-:Y:S01]  /*3470*/  HFMA2 R0, -RZ, RZ, 0, 5.9604644775390625e-08 ;  /* 0x00000001ff007431 */ /* 0x004fe200000001ff */
[----:B------:R-:W-:Y:S01]  /*3480*/  UPRMT UR4, UR69, 0x654, UR7 ;  /* 0x0000065445047896 */ /* 0x000fe20008000007 */
[----:B------:R-:W-:Y:S01]  /*3490*/  IMAD.MOV.U32 R8, RZ, RZ, 0xffff ;  /* 0x0000ffffff087424 */ /* 0x000fe200078e00ff */
[----:B------:R-:W-:Y:S01]  /*34a0*/  PRMT R4, R4, 0x654, R5 ;  /* 0x0000065404047816 */ /* 0x000fe20000000005 */
[----:B------:R-:W-:Y:S02]  /*34b0*/  IMAD.MOV.U32 R6, RZ, RZ, 0x4 ;  /* 0x00000004ff067424 */ /* 0x000fe400078e00ff */
[----:B------:R-:W-:Y:S01]  /*34c0*/  IMAD.SHL.U32 R9, R11, 0x20, RZ ;  /* 0x000000200b097824 */ /* 0x000fe200078e00ff */
[----:B------:R-:W-:Y:S02]  /*34d0*/  MOV R5, UR4 ;  /* 0x0000000400057c02 */ /* 0x000fe40008000f00 */
[-C--:B------:R-:W-:Y:S01]  /*34e0*/  SHF.L.U32 R8, R8, R11.reuse, RZ ;  /* 0x0000000b08087219 */ /* 0x080fe200000006ff */
[----:B------:R2:W-:Y:S01]  /*34f0*/  SYNCS.ARRIVE.TRANS64.RED RZ, [UR4], R6 ;  /* 0x00000006ffff79a7 */ /* 0x0005e20008000404 */
[----:B------:R-:W-:Y:S01]  /*3500*/  SHF.L.U32 R7, R0, R11, RZ ;  /* 0x0000000b00077219 */ /* 0x000fe200000006ff */
[----:B------:R2:W-:Y:S04]  /*3510*/  STS [UR6+0x140], R9 ;  /* 0x00014009ff007988 */ /* 0x0005e80008000806 */
[----:B------:R2:W-:Y:S04]  /*3520*/  STAS [R4.64], R11 ;  /* 0x0000000b04007dbd */ /* 0x0005e8000c0008ff */
[----:B------:R2:W-:Y:S04]  /*3530*/  ATOMS.OR RZ, [UR5+0x14], R8 ;  /* 0x00001408ffff798c */ /* 0x0005e8000b000005 */
[----:B------:R2:W-:Y:S04]  /*3540*/  ATOMS.OR RZ, [UR5+0x18], R7 ;  /* 0x00001807ffff798c */ /* 0x0005e8000b000005 */
[----:B------:R2:W-:Y:S02]  /*3550*/  ATOMS.XOR RZ, [UR5+0x10], R0 ;  /* 0x00001000ffff798c */ /* 0x0005e4000b800005 */
.L_x_60:
[----:B-1----:R-:W-:Y:S05]  /*3560*/  BSYNC B0 ;  /* 0x0000000000007941 */ /* 0x002fea0003800000 */
.L_x_59:
[----:B------:R-:W-:Y:S05]  /*3570*/  BRA.U UP1, `(.L_x_65) ;  /* 0x00000001016c7547 */ /* 0x000fea000b800000 */
[----:B------:R-:W-:-:S03]  /*3580*/  UMOV UR4, 0xffffffff ;  /* 0xffffffff00047882 */ /* 0x000fc60000000000 */
[----:B------:R-:W-:Y:S05]  /*3590*/  BRA.DIV UR4, `(.L_x_66) ;  /* 0x0000006204387947 */ /* 0x000fea000b800000 */
[----:B------:R-:W-:-:S13]  /*35a0*/  ELECT P0, URZ, PT ;  /* 0x0000000000ff782f */ /* 0x000fda0003800000 */
.L_x_168:
[----:B------:R-:W-:Y:S05]  /*35b0*/  @!P0 BRA `(.L_x_65) ;  /* 0x00000000005c8947 */ /* 0x000fea0003800000 */
[----:B--2---:R-:W2:Y:S02]  /*35c0*/  LDS R5, [UR5+0x10] ;  /* 0x00001005ff057984 */ /* 0x004ea40008000800 */
[----:B--2---:R-:W-:-:S04]  /*35d0*/  SHF.L.U32 R5, R5, 0x1f, RZ ;  /* 0x0000001f05057819 */ /* 0x004fc800000006ff */
[----:B------:R-:W2:Y:S02]  /*35e0*/  SYNCS.PHASECHK.TRANS64.TRYWAIT P0, [UR5+0x8], R5 ;  /* 0x00000805ff0075a7 */ /* 0x000ea40008001105 */
[----:B--2---:R-:W-:Y:S05]  /*35f0*/  @P0 BRA `(.L_x_67) ;  /* 0x0000000000080947 */ /* 0x004fea0003800000 */
[----:B------:R-:W2:Y:S02]  /*3600*/  SYNCS.PHASECHK.TRANS64.TRYWAIT P0, [UR5+0x8], R5 ;  /* 0x00000805ff0075a7 */ /* 0x000ea40008001105 */
[----:B--2---:R-:W-:Y:S05]  /*3610*/  @!P0 BRA `(.L_x_68) ;  /* 0x00000060003c8947 */ /* 0x004fea0003800000 */
.L_x_67:
[----:B------:R-:W3:Y:S01]  /*3620*/  LDS R7, [UR6+0x140] ;  /* 0x00014006ff077984 */ /* 0x000ee20008000800 */
[----:B--2---:R-:W-:Y:S02]  /*3630*/  HFMA2 R0, -RZ, RZ, 0, 5.9604644775390625e-08 ;  /* 0x00000001ff007431 */ /* 0x004fe400000001ff */
[----:B------:R-:W-:Y:S01]  /*3640*/  IMAD.MOV.U32 R4, RZ, RZ, 0xffff ;  /* 0x0000ffffff047424 */ /* 0x000fe200078e00ff */
[----:B------:R-:W-:Y:S01]  /*3650*/  UPRMT UR4, UR69, 0x654, UR7 ;  /* 0x0000065445047896 */ /* 0x000fe20008000007 */
[----:B---3--:R-:W-:-:S03]  /*3660*/  IMAD.SHL.U32 R5, R7, 0x20, RZ ;  /* 0x0000002007057824 */ /* 0x008fc600078e00ff */
[-C--:B------:R-:W-:Y:S02]  /*3670*/  SHF.L.U32 R4, R4, R7.reuse, RZ ;  /* 0x0000000704047219 */ /* 0x080fe400000006ff */
[----:B------:R-:W-:Y:S01]  /*3680*/  SHF.L.U32 R7, R0, R7, RZ ;  /* 0x0000000700077219 */ /* 0x000fe200000006ff */
[----:B------:R3:W-:Y:S04]  /*3690*/  STS [UR6+0x140], R5 ;  /* 0x00014005ff007988 */ /* 0x0007e80008000806 */
[----:B------:R3:W-:Y:S04]  /*36a0*/  ATOMS.OR RZ, [UR5+0x14], R4 ;  /* 0x00001404ffff798c */ /* 0x0007e8000b000005 */
[----:B------:R3:W-:Y:S01]  /*36b0*/  ATOMS.OR RZ, [UR5+0x18], R7 ;  /* 0x00001807ffff798c */ /* 0x0007e2000b000005 */
[----:B------:R-:W-:Y:S03]  /*36c0*/  SYNCS.ARRIVE.TRANS64.RED.A1T0 RZ, [UR4], RZ ;  /* 0x000000ffffff79a7 */ /* 0x000fe60008100404 */
[----:B------:R3:W-:Y:S01]  /*36d0*/  ATOMS.XOR RZ, [UR5+0x10], R0 ;  /* 0x00001000ffff798c */ /* 0x0007e2000b800005 */
[----:B------:R-:W-:Y:S05]  /*36e0*/  BRA `(.L_x_65) ;  /* 0x0000000000107947 */ /* 0x000fea0003800000 */
.L_x_58:
[----:B------:R-:W-:Y:S02]  /*36f0*/  MOV R0, 0xffffffff ;  /* 0xffffffff00007802 */ /* 0x000fe40000000f00 */
[----:B------:R-:W-:-:S03]  /*3700*/  MOV R4, 0x3730 ;  /* 0x0000373000047802 */ /* 0x000fc60000000f00 */
[----:B------:R2:W-:Y:S04]  /*3710*/  STS [UR6+0x140], R0 ;  /* 0x00014000ff007988 */ /* 0x0005e80008000806 */
[----:B-12--5:R-:W-:Y:S05]  /*3720*/  CALL.REL.NOINC `($__internal_1_$__cuda_sm10x_tcgen05_guardrail_trap_phase_invalid_during_alloc) ;  /* 0x0000006800107944 */ /* 0x026fea0003c00000 */
.L_x_65:
[----:B------:R-:W-:Y:S05]  /*3730*/  WARPSYNC.ALL ;  /* 0x0000000000007948 */ /* 0x000fea0003800000 */
[----:B------:R-:W4:Y:S01]  /*3740*/  S2UR UR4, SR_CgaCtaId ;  /* 0x00000000000479c3 */ /* 0x000f220000008800 */
[----:B------:R-:W-:Y:S01]  /*3750*/  UMOV UR41, 0x400 ;  /* 0x0000040000297882 */ /* 0x000fe20000000000 */
[----:B------:R-:W-:-:S06]  /*3760*/  NOP ;  /* 0x0000000000007918 */ /* 0x000fcc0000000000 */
[----:B------:R-:W-:Y:S06]  /*3770*/  BAR.ARV 0x6, 0xa0 ;  /* 0x0182800000007b1d */ /* 0x000fec0000002000 */
[----:B------:R-:W1:Y:S01]  /*3780*/  LDCU UR6, c[0x0][0x38c] ;  /* 0x00007180ff0677ac */ /* 0x000e620008000800 */
[----:B------:R-:W-:Y:S01]  /*3790*/  LOP3.LUT R3, R3, 0xffff, RZ, 0xc0, !PT ;  /* 0x0000ffff03037812 */ /* 0x000fe200078ec0ff */
[----:B--2---:R-:W-:Y:S01]  /*37a0*/  IMAD.MOV.U32 R9, RZ, RZ, 0x1 ;  /* 0x00000001ff097424 */ /* 0x004fe200078e00ff */
[----:B------:R-:W-:Y:S01]  /*37b0*/  LOP3.LUT R2, R2, 0xffff, RZ, 0xc0, !PT ;  /* 0x0000ffff02027812 */ /* 0x000fe200078ec0ff */
[----:B------:R-:W-:Y:S01]  /*37c0*/  IMAD.MOV.U32 R8, RZ, RZ, RZ ;  /* 0x000000ffff087224 */ /* 0x000fe200078e00ff */
[----:B------:R-:W-:Y:S01]  /*37d0*/  R2UR UR43, R3 ;  /* 0x00000000032b72ca */ /* 0x000fe200000e0000 */
[----:B------:R-:W-:Y:S01]  /*37e0*/  UMOV UR47, URZ ;  /* 0x000000ff002f7c82 */ /* 0x000fe20008000000 */
[----:B------:R-:W-:-:S02]  /*37f0*/  R2UR UR65, R2 ;  /* 0x00000000024172ca */ /* 0x000fc400000e0000 */
[----:B------:R-:W-:Y:S01]  /*3800*/  CS2R R2, SRZ ;  /* 0x0000000000027805 */ /* 0x000fe2000001ff00 */
[----:B------:R-:W-:Y:S01]  /*3810*/  UMOV UR38, URZ ;  /* 0x000000ff00267c82 */ /* 0x000fe20008000000 */
[----:B----4-:R-:W-:Y:S01]  /*3820*/  ULEA UR41, UR4, UR41, 0x18 ;  /* 0x0000002904297291 */ /* 0x010fe2000f8ec0ff */
[----:B------:R-:W-:Y:S01]  /*3830*/  UMOV UR37, URZ ;  /* 0x000000ff00257c82 */ /* 0x000fe20008000000 */
[----:B------:R-:W-:Y:S02]  /*3840*/  UISETP.NE.AND UP3, UPT, UR68, URZ, UPT ;  /* 0x000000ff4400728c */ /* 0x000fe4000bf65270 */
[----:B------:R-:W-:Y:S02]  /*3850*/  UIADD3 UR5, UPT, UPT, UR41, 0x8400, URZ ;  /* 0x0000840029057890 */ /* 0x000fe4000fffe0ff */
[----:B------:R-:W-:-:S03]  /*3860*/  UIADD3 UR4, UPT, UPT, UR41, 0x28400, URZ ;  /* 0x0002840029047890 */ /* 0x000fc6000fffe0ff */
[----:B---3--:R-:W2:Y:S01]  /*3870*/  LDS R0, [UR41+0x140] ;  /* 0x00014029ff007984 */ /* 0x008ea20008000800 */
[----:B-1----:R-:W-:Y:S02]  /*3880*/  UIADD3 UR6, UPT, UPT, UR6, 0x3f, URZ ;  /* 0x0000003f06067890 */ /* 0x002fe4000fffe0ff */
[----:B------:R-:W-:Y:S02]  /*3890*/  USHF.R.U32.HI UR5, URZ, 0x4, UR5 ;  /* 0x00000004ff057899 */ /* 0x000fe40008011605 */
[----:B------:R-:W-:Y:S02]  /*38a0*/  USHF.R.S32.HI UR64, URZ, 0x1f, UR6 ;  /* 0x0000001fff407899 */ /* 0x000fe40008011406 */
[----:B------:R-:W-:Y:S02]  /*38b0*/  USHF.R.U32.HI UR4, URZ, 0x4, UR4 ;  /* 0x00000004ff047899 */ /* 0x000fe40008011604 */
[----:B------:R-:W-:Y:S02]  /*38c0*/  ULEA.HI UR64, UR64, UR6, URZ, 0x6 ;  /* 0x0000000640407291 */ /* 0x000fe4000f8f30ff */
[----:B------:R-:W-:-:S02]  /*38d0*/  ULOP3.LUT UR5, UR5, 0x3fff, URZ, 0xc0, !UPT ;  /* 0x00003fff05057892 */ /* 0x000fc4000f8ec0ff */
[----:B------:R-:W-:Y:S02]  /*38e0*/  USHF.R.S32.HI UR64, URZ, 0x6, UR64 ;  /* 0x00000006ff407899 */ /* 0x000fe40008011440 */
[----:B------:R-:W-:Y:S02]  /*38f0*/  ULOP3.LUT UR45, UR4, 0x3fff, URZ, 0xc0, !UPT ;  /* 0x00003fff042d7892 */ /* 0x000fe4000f8ec0ff */
[----:B------:R-:W-:Y:S01]  /*3900*/  UISETP.LT.AND UP0, UPT, UR64, 0x1, UPT ;  /* 0x000000014000788c */ /* 0x000fe2000bf01270 */
[----:B------:R-:W-:Y:S01]  /*3910*/  UMOV UR62, 0x0 ;  /* 0x00000000003e7882 */ /* 0x000fe20000000000 */
        /* <DEDUP_REMOVED lines=9> */
[----:B------:R-:W-:-:S02]  /*39b0*/  ULOP3.LUT UR44, UR5, 0x10000, URZ, 0xfc, !UPT ;  /* 0x00010000052c7892 */ /* 0x000fc4000f8efcff */
[----:B------:R-:W-:Y:S02]  /*39c0*/  ULOP3.LUT UR45, UR45, 0x10000, URZ, 0xfc, !UPT ;  /* 0x000100002d2d7892 */ /* 0x000fe4000f8efcff */
[----:B------:R-:W-:Y:S01]  /*39d0*/  USEL UR66, UR64, 0x1, !UP0 ;  /* 0x0000000140427887 */ /* 0x000fe2000c000000 */
[----:B------:R-:W-:Y:S01]  /*39e0*/  UMOV UR52, 0x0 ;  /* 0x0000000000347882 */ /* 0x000fe20000000000 */
[----:B------:R-:W-:Y:S01]  /*39f0*/  UMOV UR53, 0x10100910 ;  /* 0x1010091000357882 */ /* 0x000fe20000000000 */
[----:B------:R-:W-:Y:S01]  /*3a00*/  UMOV UR50, 0x0 ;  /* 0x0000000000327882 */ /* 0x000fe20000000000 */
[----:B------:R-:W-:Y:S01]  /*3a10*/  UMOV UR51, 0x10100910 ;  /* 0x1010091000337882 */ /* 0x000fe20000000000 */
[----:B------:R-:W-:Y:S01]  /*3a20*/  UMOV UR48, 0x0 ;  /* 0x0000000000307882 */ /* 0x000fe20000000000 */
[----:B--2---:R-:W-:Y:S01]  /*3a30*/  R2UR UR67, R0 ;  /* 0x00000000004372ca */ /* 0x004fe200000e0000 */
[----:B------:R-:W-:-:S14]  /*3a40*/  UMOV UR49, 0x10100910 ;  /* 0x1010091000317882 */ /* 0x000fdc0000000000 */
.L_x_76:
[C---:B------:R-:W-:Y:S02]  /*3a50*/  LEA R0, R8.reuse, UR41, 0x3 ;  /* 0x0000002908007c11 */ /* 0x040fe4000f8e18ff */
[----:B------:R-:W-:Y:S02]  /*3a60*/  SHF.L.U32 R5, R3, 0x1f, RZ ;  /* 0x0000001f03057819 */ /* 0x000fe400000006ff */
[----:B------:R-:W-:Y:S02]  /*3a70*/  LEA R4, R8, UR41, 0x4 ;  /* 0x0000002908047c11 */ /* 0x000fe4000f8e20ff */
[----:B------:R-:W1:Y:S02]  /*3a80*/  SYNCS.PHASECHK.TRANS64.TRYWAIT P0, [R0+URZ+0x90], R5 ;  /* 0x00009005000075a7 */ /* 0x000e6400080011ff */
[----:B-1-3--:R-:W-:Y:S05]  /*3a90*/  @!P0 BRA `(.L_x_69) ;  /* 0x0000005c00348947 */ /* 0x00afea0003800000 */
.L_x_169:
[----:B-1----:R-:W1:Y:S01]  /*3aa0*/  LDS.128 R4, [R4+0x120] ;  /* 0x0001200004047984 */ /* 0x002e620000000c00 */
[----:B------:R-:W-:Y:S02]  /*3ab0*/  VIADD R0, R0, 0xa0 ;  /* 0x000000a000007836 */ /* 0x000fe40000000000 */
[----:B------:R-:W-:Y:S01]  /*3ac0*/  VIADD R8, R8, 0x1 ;  /* 0x0000000108087836 */ /* 0x000fe20000000000 */
[----:B------:R-:W-:Y:S01]  /*3ad0*/  @!PT LDS RZ, [RZ] ;  /* 0x00000000fffff984 */ /* 0x000fe20000000800 */
[----:B------:R-:W-:Y:S01]  /*3ae0*/  @!PT LDS RZ, [RZ] ;  /* 0x00000000fffff984 */ /* 0x000fe20000000800 */
[----:B------:R-:W-:Y:S01]  /*3af0*/  @!PT LDS RZ, [RZ] ;  /* 0x00000000fffff984 */ /* 0x000fe20000000800 */
[----:B------:R-:W-:Y:S01]  /*3b00*/  @!PT LDS RZ, [RZ] ;  /* 0x00000000fffff984 */ /* 0x000fe20000000800 */
[----:B------:R2:W-:Y:S06]  /*3b10*/  MEMBAR.ALL.CTA ;  /* 0x0000000000007992 */ /* 0x0005ec0000008000 */
[----:B--2---:R-:W2:Y:S01]  /*3b20*/  FENCE.VIEW.ASYNC.S ;  /* 0x00000000000073c6 */ /* 0x004ea20000000000 */
[----:B------:R-:W-:-:S04]  /*3b30*/  PRMT R0, RZ, 0x654, R0 ;  /* 0x00000654ff007816 */ /* 0x000fc80000000000 */
[----:B--2---:R2:W-:Y:S01]  /*3b40*/  SYNCS.ARRIVE.TRANS64.RED.A1T0 RZ, [R0+URZ], RZ ;  /* 0x000000ff00ff79a7 */ /* 0x0045e200081004ff */
[----:B-1----:R-:W-:Y:S01]  /*3b50*/  LOP3.LUT P1, RZ, R6, 0x1, RZ, 0xc0, !PT ;  /* 0x0000000106ff7812 */ /* 0x002fe2000782c0ff */
[----:B--2---:R-:W-:-:S12]  /*3b60*/  BRA.U UP3, `(.L_x_70) ;  /* 0x0000000503587547 */ /* 0x004fd8000b800000 */
[----:B------:R-:W1:Y:S01]  /*3b70*/  LDCU UR4, c[0x0][0x38c] ;  /* 0x00007180ff0477ac */ /* 0x000e620008000800 */
[----:B------:R-:W-:Y:S02]  /*3b80*/  PLOP3.LUT P2, PT, PT, PT, PT, 0x80, 0x8 ;  /* 0x000000000008781c */ /* 0x000fe40003f4f070 */
[----:B------:R-:W-:Y:S01]  /*3b90*/  SHF.L.U32 R5, R9, 0x1f, RZ ;  /* 0x0000001f09057819 */ /* 0x000fe200000006ff */
[----:B------:R-:W-:Y:S02]  /*3ba0*/  ULEA UR46, UR47, UR41, 0x3 ;  /* 0x000000292f2e7291 */ /* 0x000fe4000f8e18ff */
[----:B------:R-:W-:Y:S02]  /*3bb0*/  ULEA UR36, UR47, UR67, 0x6 ;  /* 0x000000432f247291 */ /* 0x000fe4000f8e30ff */
[----:B-1----:R-:W-:-:S06]  /*3bc0*/  UISETP.GE.AND UP0, UPT, UR4, 0x1, UPT ;  /* 0x000000010400788c */ /* 0x002fcc000bf06270 */
[----:B------:R-:W-:-:S05]  /*3bd0*/  PLOP3.LUT P0, PT, PT, PT, UP0, 0x80, 0x8 ;  /* 0x000000000008781c */ /* 0x000fca0003f0f008 */
[----:B------:R-:W-:-:S08]  /*3be0*/  @UP0 ULEA UR4, UR38, UR41, 0x3 ;  /* 0x0000002926040291 */ /* 0x000fd0000f8e18ff */
[----:B------:R-:W-:-:S04]  /*3bf0*/  @P0 SHF.L.U32 R0, R2, 0x1f, RZ ;  /* 0x0000001f02000819 */ /* 0x000fc800000006ff */
[----:B------:R1:W2:Y:S01]  /*3c00*/  @P0 SYNCS.PHASECHK.TRANS64.TRYWAIT P2, [UR4], R0 ;  /* 0x00000000ff0005a7 */ /* 0x0002a20008041104 */
[----:B------:R-:W3:Y:S02]  /*3c10*/  SYNCS.PHASECHK.TRANS64.TRYWAIT P0, [UR46+0xd0], R5 ;  /* 0x0000d005ff0075a7 */ /* 0x000ee4000800112e */
[----:B-123--:R-:W-:Y:S05]  /*3c20*/  @!P0 BRA `(.L_x_71) ;  /* 0x0000005800e48947 */ /* 0x00efea0003800000 */
.L_x_171:
[----:B------:R-:W-:Y:S01]  /*3c30*/  UMOV UR42, UR37 ;  /* 0x00000025002a7c82 */ /* 0x000fe20008000000 */
[----:B------:R-:W-:Y:S05]  /*3c40*/  BRA.U !UP0, `(.L_x_72) ;  /* 0x0000000508107547 */ /* 0x000fea000b800000 */
[----:B------:R-:W-:Y:S02]  /*3c50*/  UIADD3 UR42, UPT, UPT, UR66, UR37, URZ ;  /* 0x00000025422a7290 */ /* 0x000fe4000fffe0ff */
[----:B------:R-:W-:Y:S01]  /*3c60*/  UPLOP3.LUT UP2, UPT, UPT, UPT, UPT, 0x40, 0x4 ;  /* 0x000000000004789c */ /* 0x000fe20003f4e870 */
[----:B------:R-:W-:Y:S01]  /*3c70*/  UMOV UR39, UR64 ;  /* 0x0000004000277c82 */ /* 0x000fe20008000000 */
[----:B------:R-:W-:-:S09]  /*3c80*/  UMOV UR5, UR38 ;  /* 0x0000002600057c82 */ /* 0x000fd20008000000 */
.L_x_75:
[----:B------:R-:W-:Y:S01]  /*3c90*/  ULEA UR7, UR5, UR41, 0x3 ;  /* 0x0000002905077291 */ /* 0x000fe2000f8e18ff */
[----:B--23--:R-:W-:Y:S11]  /*3ca0*/  @P2 BRA `(.L_x_73) ;  /* 0x00000000000c2947 */ /* 0x00cff60003800000 */
[----:B-1----:R-:W-:Y:S04]  /*3cb0*/  SHF.L.U32 R5, R2, 0x1f, RZ ;  /* 0x0000001f02057819 */ /* 0x002fe800000006ff */
[----:B------:R-:W1:Y:S02]  /*3cc0*/  SYNCS.PHASECHK.TRANS64.TRYWAIT P0, [UR7], R5 ;  /* 0x00000005ff0075a7 */ /* 0x000e640008001107 */
[----:B-1----:R-:W-:Y:S05]  /*3cd0*/  @!P0 BRA `(.L_x_74) ;  /* 0x0000005800d08947 */ /* 0x002fea0003800000 */
.L_x_73:
[----:B------:R-:W-:Y:S01]  /*3ce0*/  UISETP.NE.AND UP0, UPT, UR39, 0x1, UPT ;  /* 0x000000012700788c */ /* 0x000fe2000bf05270 */
[----:B------:R-:W-:Y:S01]  /*3cf0*/  PLOP3.LUT P2, PT, PT, PT, PT, 0x80, 0x8 ;  /* 0x000000000008781c */ /* 0x000fe20003f4f070 */
[----:B------:R-:W-:Y:S02]  /*3d00*/  UIADD3 UR4, UPT, UPT, UR5, 0x1, URZ ;  /* 0x0000000105047890 */ /* 0x000fe4000fffe0ff */
[----:B------:R-:W-:Y:S02]  /*3d10*/  UIADD3 UR40, UPT, UPT, UR7, 0x20, URZ ;  /* 0x0000002007287890 */ /* 0x000fe4000fffe0ff */
[----:B------:R-:W-:Y:S01]  /*3d20*/  UISETP.NE.AND UP1, UPT, UR4, 0x4, UPT ;  /* 0x000000040400788c */ /* 0x000fe2000bf25270 */
[----:B------:R-:W-:Y:S01]  /*3d30*/  PLOP3.LUT P0, PT, PT, PT, UP0, 0x80, 0x8 ;  /* 0x000000000008781c */ /* 0x000fe20003f0f008 */
[----:B------:R-:W-:Y:S02]  /*3d40*/  UIADD3 UR37, UPT, UPT, UR37, 0x1, URZ ;  /* 0x0000000125257890 */ /* 0x000fe4000fffe0ff */
[----:B------:R-:W-:Y:S02]  /*3d50*/  USEL UR6, URZ, 0x1, UP1 ;  /* 0x00000001ff067887 */ /* 0x000fe40008800000 */
[----:B------:R-:W-:Y:S02]  /*3d60*/  USEL UR38, UR4, URZ, UP1 ;  /* 0x000000ff04267287 */ /* 0x000fe40008800000 */
[----:B------:R-:W-:Y:S02]  /*3d70*/  UIADD3 UR39, UPT, UPT, UR39, -0x1, URZ ;  /* 0xffffffff27277890 */ /* 0x000fe4000fffe0ff */
[----:B------:R-:W-:Y:S01]  /*3d80*/  @UP0 ULEA UR4, UR38, UR41, 0x3 ;  /* 0x0000002926040291 */ /* 0x000fe2000f8e18ff */
[----:B------:R-:W-:Y:S01]  /*3d90*/  LOP3.LUT R2, R2, UR6, RZ, 0x3c, !PT ;  /* 0x0000000602027c12 */ /* 0x000fe2000f8e3cff */
[----:B------:R-:W-:Y:S02]  /*3da0*/  ULEA UR6, UR5, UR45, 0x9 ;  /* 0x0000002d05067291 */ /* 0x000fe4000f8e48ff */
[----:B------:R-:W-:Y:S01]  /*3db0*/  UISETP.NE.AND UP0, UPT, UR37, UR42, UPT ;  /* 0x0000002a2500728c */ /* 0x000fe2000bf05270 */
[----:B-1----:R-:W-:Y:S01]  /*3dc0*/  @P0 SHF.L.U32 R0, R2, 0x1f, RZ ;  /* 0x0000001f02000819 */ /* 0x002fe200000006ff */
[----:B------:R-:W-:Y:S02]  /*3dd0*/  UIADD3 UR34, UPT, UPT, UR6, 0x2, URZ ;  /* 0x0000000206227890 */ /* 0x000fe4000fffe0ff */
[----:B------:R-:W-:Y:S01]  /*3de0*/  UIADD3 UR30, UPT, UPT, UR6, 0x4, URZ ;  /* 0x00000004061e7890 */ /* 0x000fe2000fffe0ff */
[----:B------:R2:W3:Y:S01]  /*3df0*/  @P0 SYNCS.PHASECHK.TRANS64.TRYWAIT P2, [UR4], R0 ;  /* 0x00000000ff0005a7 */ /* 0x0004e20008041104 */
[----:B------:R-:W-:Y:S02]  /*3e00*/  ULEA UR4, UR5, UR44, 0xb ;  /* 0x0000002c05047291 */ /* 0x000fe4000f8e58ff */
[----:B------:R-:W-:Y:S02]  /*3e10*/  UIADD3 UR26, UPT, UPT, UR6, 0x6, URZ ;  /* 0x00000006061a7890 */ /* 0x000fe4000fffe0ff */
        /* <DEDUP_REMOVED lines=10> */
[----:B------:R-:W-:Y:S01]  /*3ec0*/  UIADD3 UR8, UPT, UPT, UR4, 0x406, URZ ;  /* 0x0000040604087890 */ /* 0x000fe2000fffe0ff */
[----:B------:R-:W-:Y:S01]  /*3ed0*/  UMOV UR7, 0x40004040 ;  /* 0x4000404000077882 */ /* 0x000fe20000000000 */
[----:B------:R-:W-:Y:S01]  /*3ee0*/  UMOV UR5, 0x40004040 ;  /* 0x4000404000057882 */ /* 0x000fe20000000000 */
[----:B------:R-:W-:Y:S01]  /*3ef0*/  UMOV UR35, 0x40004040 ;  /* 0x4000404000237882 */ /* 0x000fe20000000000 */
[----:B------:R1:W-:Y:S01]  /*3f00*/  UTCHMMA.2CTA gdesc[UR4], gdesc[UR6], tmem[UR36], tmem[UR62], idesc[UR63], UP2 ;  /* 0x00ff3e06040075ea */ /* 0x0003e20009200024 */
[----:B------:R-:W-:Y:S01]  /*3f10*/  UPLOP3.LUT UP2, UPT, UPT, UPT, UPT, 0x80, 0x8 ;  /* 0x000000000008789c */ /* 0x000fe20003f4f070 */
[----:B------:R-:W-:Y:S01]  /*3f20*/  UMOV UR33, 0x40004040 ;  /* 0x4000404000217882 */ /* 0x000fe20000000000 */
[----:B------:R-:W-:Y:S01]  /*3f30*/  UMOV UR31, 0x40004040 ;  /* 0x40004040001f7882 */ /* 0x000fe20000000000 */
[----:B------:R2:W-:Y:S01]  /*3f40*/  UTCHMMA.2CTA gdesc[UR32], gdesc[UR34], tmem[UR36], tmem[UR60], idesc[UR61], UPT ;  /* 0x00ff3c22200075ea */ /* 0x0005e2000ba00024 */
        /* <DEDUP_REMOVED lines=14> */
[----:B------:R-:W-:Y:S01]  /*4030*/  UMOV UR9, 0x40004040 ;  /* 0x4000404000097882 */ /* 0x000fe20000000000 */
[----:B------:R2:W-:Y:S01]  /*4040*/  UTCHMMA.2CTA gdesc[UR12], gdesc[UR14], tmem[UR36], tmem[UR50], idesc[UR51], UPT ;  /* 0x00ff320e0c0075ea */ /* 0x0005e2000ba00024 */
[----:B------:R2:W-:Y:S01]  /*4050*/  UTCHMMA.2CTA gdesc[UR8], gdesc[UR10], tmem[UR36], tmem[UR48], idesc[UR49], UPT ;  /* 0x00ff300a080075ea */ /* 0x0005e2000ba00024 */
[----:B------:R2:W-:Y:S01]  /*4060*/  UTCBAR.2CTA.MULTICAST [UR40], URZ, UR43 ;  /* 0x000000ff280073e9 */ /* 0x0005e2000820082b */
[----:B-1----:R-:W-:Y:S01]  /*4070*/  UMOV UR5, UR38 ;  /* 0x0000002600057c82 */ /* 0x002fe20008000000 */
[----:B------:R-:W-:Y:S05]  /*4080*/  BRA.U UP0, `(.L_x_75) ;  /* 0xfffffffd00007547 */ /* 0x000fea000b83ffff */
.L_x_72:
[----:B------:R-:W-:Y:S01]  /*4090*/  UIADD3 UR4, UPT, UPT, UR46, 0xb0, URZ ;  /* 0x000000b02e047890 */ /* 0x000fe2000fffe0ff */
[----:B------:R-:W-:-:S08]  /*40a0*/  UMOV UR37, UR42 ;  /* 0x0000002a00257c82 */ /* 0x000fd00008000000 */
[----:B------:R4:W-:Y:S01]  /*40b0*/  UTCBAR.2CTA.MULTICAST [UR4], URZ, UR65 ;  /* 0x000000ff040073e9 */ /* 0x0009e20008200841 */
[----:B------:R-:W-:Y:S02]  /*40c0*/  NOP ;  /* 0x0000000000007918 */ /* 0x000fe40000000000 */
.L_x_70:
[----:B----4-:R-:W-:Y:S01]  /*40d0*/  UIADD3 UR4, UPT, UPT, UR47, 0x1, URZ ;  /* 0x000000012f047890 */ /* 0x010fe2000fffe0ff */
[----:B------:R-:W-:-:S03]  /*40e0*/  ISETP.NE.AND P0, PT, R8, 0x2, PT ;  /* 0x000000020800780c */ /* 0x000fc60003f05270 */
[----:B------:R-:W-:Y:S01]  /*40f0*/  UISETP.NE.AND UP0, UPT, UR4, 0x4, UPT ;  /* 0x000000040400788c */ /* 0x000fe2000bf05270 */
[----:B-12---:R-:W-:Y:S02]  /*4100*/  SEL R0, RZ, 0x1, P0 ;  /* 0x00000001ff007807 */ /* 0x006fe40000000000 */
[----:B------:R-:W-:Y:S01]  /*4110*/  SEL R8, R8, RZ, P0 ;  /* 0x000000ff08087207 */ /* 0x000fe20000000000 */
[----:B------:R-:W-:Y:S01]  /*4120*/  USEL UR5, URZ, 0x1, UP0 ;  /* 0x00000001ff057887 */ /* 0x000fe20008000000 */
[----:B------:R-:W-:Y:S01]  /*4130*/  LOP3.LUT R3, R3, R0, RZ, 0x3c, !PT ;  /* 0x0000000003037212 */ /* 0x000fe200078e3cff */
[----:B------:R-:W-:-:S04]  /*4140*/  USEL UR47, UR4, URZ, UP0 ;  /* 0x000000ff042f7287 */ /* 0x000fc80008000000 */
[----:B------:R-:W-:Y:S01]  /*4150*/  LOP3.LUT R9, R9, UR5, RZ, 0x3c, !PT ;  /* 0x0000000509097c12 */ /* 0x000fe2000f8e3cff */
[----:B------:R-:W-:Y:S07]  /*4160*/  @P1 BRA `(.L_x_76) ;  /* 0xfffffff800381947 */ /* 0x000fee000383ffff */
[----:B------:R-:W1:Y:S01]  /*4170*/  S2UR UR8, SR_CgaCtaId ;  /* 0x00000000000879c3 */ /* 0x000e620000008800 */
[----:B------:R-:W-:Y:S01]  /*4180*/  ELECT P0, URZ, PT ;  /* 0x0000000000ff782f */ /* 0x000fe20003800000 */
[----:B------:R-:W-:Y:S01]  /*4190*/  HFMA2 R0, -RZ, RZ, 0, 5.9604644775390625e-08 ;  /* 0x00000001ff007431 */ /* 0x000fe200000001ff */
[----:B------:R-:W-:-:S05]  /*41a0*/  UMOV UR4, 0x40 ;  /* 0x0000004000047882 */ /* 0x000fca0000000000 */
[----:B------:R-:W-:Y:S01]  /*41b0*/  UVIRTCOUNT.DEALLOC.SMPOOL 0x80 ;  /* 0x000000800000784c */ /* 0x000fe20000000000 */
[----:B------:R-:W-:Y:S02]  /*41c0*/  UISETP.NE.AND UP1, UPT, UR68, URZ, UPT ;  /* 0x000000ff4400728c */ /* 0x000fe4000bf25270 */
[----:B-1----:R-:W-:-:S09]  /*41d0*/  ULEA UR8, UR8, UR4, 0x18 ;  /* 0x0000000408087291 */ /* 0x002fd2000f8ec0ff */
[----:B------:R1:W-:Y:S01]  /*41e0*/  @P0 STS.U8 [UR8+0x1c], R0 ;  /* 0x00001c00ff000988 */ /* 0x0003e20008000008 */
[----:B------:R-:W-:Y:S05]  /*41f0*/  BRA.U UP1, `(.L_x_77) ;  /* 0x0000000101a07547 */ /* 0x000fea000b800000 */
[----:B------:R-:W-:Y:S01]  /*4200*/  UIADD3 UR7, UPT, UPT, UR41, 0xd0, URZ ;  /* 0x000000d029077890 */ /* 0x000fe2000fffe0ff */
[----:B------:R-:W-:-:S03]  /*4210*/  SHF.L.U32 R3, R9, 0x1f, RZ ;  /* 0x0000001f09037819 */ /* 0x000fc600000006ff */
[----:B------:R-:W-:-:S09]  /*4220*/  ULEA UR4, UR47, UR7, 0x3 ;  /* 0x000000072f047291 */ /* 0x000fd2000f8e18ff */
[----:B------:R-:W2:Y:S02]  /*4230*/  SYNCS.PHASECHK.TRANS64.TRYWAIT P0, [UR4], R3 ;  /* 0x00000003ff0075a7 */ /* 0x000ea40008001104 */
[----:B--2---:R-:W-:Y:S05]  /*4240*/  @!P0 BRA `(.L_x_78) ;  /* 0x00000054008c8947 */ /* 0x004fea0003800000 */
.L_x_174:
        /* <DEDUP_REMOVED lines=9> */
.L_x_176:
        /* <DEDUP_REMOVED lines=9> */
.L_x_178:
[----:B------:R-:W-:-:S04]  /*4370*/  UIADD3 UR4, UPT, UPT, UR4, 0x1, URZ ;  /* 0x0000000104047890 */ /* 0x000fc8000fffe0ff */
[----:B------:R-:W-:-:S04]  /*4380*/  UISETP.NE.AND UP0, UPT, UR4, 0x4, UPT ;  /* 0x000000040400788c */ /* 0x000fc8000bf05270 */
[----:B------:R-:W-:Y:S02]  /*4390*/  USEL UR5, URZ, 0x1, UP0 ;  /* 0x00000001ff057887 */ /* 0x000fe40008000000 */
[----:B------:R-:W-:-:S04]  /*43a0*/  USEL UR4, UR4, URZ, UP0 ;  /* 0x000000ff04047287 */ /* 0x000fc80008000000 */
[----:B------:R-:W-:Y:S01]  /*43b0*/  ULEA UR4, UR4, UR7, 0x3 ;  /* 0x0000000704047291 */ /* 0x000fe2000f8e18ff */
[----:B-1----:R-:W-:-:S04]  /*43c0*/  LOP3.LUT R3, R2, UR5, RZ, 0x3c, !PT ;  /* 0x0000000502037c12 */ /* 0x002fc8000f8e3cff */
[----:B------:R-:W-:Y:S01]  /*43d0*/  SHF.L.U32 R3, R3, 0x1f, RZ ;  /* 0x0000001f03037819 */ /* 0x000fe200000006ff */
[----:B------:R-:W-:-:S04]  /*43e0*/  IMAD.U32 R0, RZ, RZ, UR4 ;  /* 0x00000004ff007e24 */ /* 0x000fc8000f8e00ff */
[----:B------:R1:W2:Y:S03]  /*43f0*/  SYNCS.PHASECHK.TRANS64.TRYWAIT P0, [R0+URZ], R3 ;  /* 0x00000003000075a7 */ /* 0x0002a600080011ff */
[----:B--2---:R-:W-:Y:S05]  /*4400*/  @!P0 NANOSLEEP.SYNCS 0x989680 ;  /* 0x009896800000895d */ /* 0x004fea0003900000 */
[----:B------:R-:W2:Y:S02]  /*4410*/  @!P0 SYNCS.PHASECHK.TRANS64 P0, [R0+URZ], R3 ;  /* 0x00000003000085a7 */ /* 0x000ea400080010ff */
[----:B--2---:R-:W-:Y:S05]  /*4420*/  @P0 BRA `(.L_x_81) ;  /* 0x0000000000200947 */ /* 0x004fea0003800000 */
.L_x_82:
[----:B--2---:R2:W4:Y:S02]  /*4430*/  SYNCS.PHASECHK.TRANS64.TRYWAIT P0, [R0+URZ], R3 ;  /* 0x00000003000075a7 */ /* 0x00452400080011ff */
[----:B----4-:R-:W-:Y:S05]  /*4440*/  @!P0 NANOSLEEP.SYNCS 0x989680 ;  /* 0x009896800000895d */ /* 0x010fea0003900000 */
[----:B------:R-:W4:Y:S02]  /*4450*/  @!P0 SYNCS.PHASECHK.TRANS64 P0, [R0+URZ], R3 ;  /* 0x00000003000085a7 */ /* 0x000f2400080010ff */
[----:B----4-:R-:W-:Y:S05]  /*4460*/  @!P0 BRA `(.L_x_82) ;  /* 0xfffffffc00f08947 */ /* 0x010fea000383ffff */
[----:B------:R-:W-:Y:S05]  /*4470*/  BRA `(.L_x_81) ;  /* 0x00000000000c7947 */ /* 0x000fea0003800000 */
.L_x_77:
[----:B------:R-:W-:-:S04]  /*4480*/  UIADD3 UR4, UPT, UPT, UR41, 0x110, URZ ;  /* 0x0000011029047890 */ /* 0x000fc8000fffe0ff */
[----:B------:R-:W-:-:S09]  /*4490*/  UPRMT UR4, UR69, 0x654, UR4 ;  /* 0x0000065445047896 */ /* 0x000fd20008000004 */
[----:B------:R-:W-:Y:S03]  /*44a0*/  SYNCS.ARRIVE.TRANS64.RED.A1T0 RZ, [UR4], RZ ;  /* 0x000000ffffff79a7 */ /* 0x000fe60008100404 */
.L_x_81:
[----:B-12---:R-:W-:Y:S01]  /*44b0*/  SHF.L.U32 R3, RZ, 0x1f, RZ ;  /* 0x0000001fff037819 */ /* 0x006fe200000006ff */
[----:B------:R-:W-:Y:S01]  /*44c0*/  UIADD3 UR4, UPT, UPT, UR41, 0x110, URZ ;  /* 0x0000011029047890 */ /* 0x000fe2000fffe0ff */
[----:B------:R-:W-:Y:S02]  /*44d0*/  PLOP3.LUT P0, PT, PT, PT, UP1, 0x80, 0x8 ;  /* 0x000000000008781c */ /* 0x000fe40003f0f018 */
[----:B------:R-:W1:Y:S02]  /*44e0*/  SYNCS.PHASECHK.TRANS64.TRYWAIT P1, [UR41+0x110], R3 ;  /* 0x00011003ff0075a7 */ /* 0x000e640008021129 */
[----:B-1----:R-:W-:Y:S09]  /*44f0*/  @!P1 BRA `(.L_x_83) ;  /* 0x0000005400289947 */ /* 0x002ff20003800000 */
.L_x_180:
[----:B------:R-:W-:Y:S01]  /*4500*/  @!UP1 UPRMT UR4, UR69, 0x654, UR4 ;  /* 0x0000065445049896 */ /* 0x000fe20008000004 */
[----:B------:R-:W-:Y:S01]  /*4510*/  UMOV UR5, 0xffff ;  /* 0x0000ffff00057882 */ /* 0x000fe20000000000 */
[----:B------:R-:W-:-:S07]  /*4520*/  UMOV UR6, 0x1 ;  /* 0x0000000100067882 */ /* 0x000fce0000000000 */
[----:B------:R-:W-:Y:S01]  /*4530*/  @!P0 SYNCS.ARRIVE.TRANS64.RED.A1T0 RZ, [UR4], RZ ;  /* 0x000000ffffff89a7 */ /* 0x000fe20008100404 */
[----:B------:R-:W-:Y:S01]  /*4540*/  NOP ;  /* 0x0000000000007918 */ /* 0x000fe20000000000 */
[----:B-1----:R-:W1:Y:S01]  /*4550*/  LDS R0, [UR8+0x14] ;  /* 0x00001408ff007984 */ /* 0x002e620008000800 */
[----:B------:R-:W-:-:S04]  /*4560*/  ULOP3.LUT UR4, UR67, 0xffff, URZ, 0xc0, !UPT ;  /* 0x0000ffff43047892 */ /* 0x000fc8000f8ec0ff */
[----:B------:R-:W-:-:S04]  /*4570*/  USHF.R.U32.HI UR4, URZ, 0x5, UR4 ;  /* 0x00000005ff047899 */ /* 0x000fc80008011604 */
[----:B------:R-:W-:Y:S02]  /*4580*/  USHF.L.U32 UR5, UR5, UR4, URZ ;  /* 0x0000000405057299 */ /* 0x000fe400080006ff */
[----:B------:R-:W-:-:S04]  /*4590*/  USHF.L.U32 UR4, UR6, UR4, URZ ;  /* 0x0000000406047299 */ /* 0x000fc800080006ff */
[----:B-1----:R-:W-:-:S04]  /*45a0*/  LOP3.LUT R0, R0, UR5, RZ, 0xc0, !PT ;  /* 0x0000000500007c12 */ /* 0x002fc8000f8ec0ff */
[----:B------:R-:W-:-:S13]  /*45b0*/  ISETP.NE.AND P0, PT, R0, UR5, PT ;  /* 0x0000000500007c0c */ /* 0x000fda000bf05270 */
[----:B------:R-:W-:Y:S05]  /*45c0*/  @P0 BRA `(.L_x_84) ;  /* 0x0000000000580947 */ /* 0x000fea0003800000 */
[----:B------:R-:W1:Y:S02]  /*45d0*/  LDS R0, [UR8+0x18] ;  /* 0x00001808ff007984 */ /* 0x000e640008000800 */
[----:B-1----:R-:W-:-:S04]  /*45e0*/  LOP3.LUT R0, R0, UR4, RZ, 0xc0, !PT ;  /* 0x0000000400007c12 */ /* 0x002fc8000f8ec0ff */
[----:B------:R-:W-:-:S13]  /*45f0*/  ISETP.NE.AND P0, PT, R0, UR4, PT ;  /* 0x0000000400007c0c */ /* 0x000fda000bf05270 */
[----:B------:R-:W-:Y:S05]  /*4600*/  @P0 BRA `(.L_x_85) ;  /* 0x00000000003c0947 */ /* 0x000fea0003800000 */
[----:B------:R-:W1:Y:S01]  /*4610*/  S2R R2, SR_LANEID ;  /* 0x0000000000027919 */ /* 0x000e620000000000 */
[----:B------:R-:W-:Y:S01]  /*4620*/  ULOP3.LUT UR5, URZ, UR5, URZ, 0x33, !UPT ;  /* 0x00000005ff057292 */ /* 0x000fe2000f8e33ff */
[----:B------:R-:W-:Y:S01]  /*4630*/  LOP3.LUT R4, RZ, UR4, RZ, 0x33, !PT ;  /* 0x00000004ff047c12 */ /* 0x000fe2000f8e33ff */
[----:B------:R-:W-:Y:S02]  /*4640*/  VOTEU.ANY UR4, UPT, PT ;  /* 0x0000000000047886 */ /* 0x000fe400038e0100 */
[----:B------:R-:W-:Y:S01]  /*4650*/  UFLO.U32 UR4, UR4 ;  /* 0x00000004000472bd */ /* 0x000fe200080e0000 */
[----:B------:R-:W2:Y:S01]  /*4660*/  REDUX UR6, R4 ;  /* 0x00000000040673c4 */ /* 0x000ea20000000000 */
[----:B------:R-:W-:-:S06]  /*4670*/  IMAD.U32 R0, RZ, RZ, UR5 ;  /* 0x00000005ff007e24 */ /* 0x000fcc000f8e00ff */
[----:B------:R4:W-:Y:S01]  /*4680*/  UTCATOMSWS.AND URZ, UR5 ;  /* 0x0000000500ff79e3 */ /* 0x0009e20008000000 */
[----:B------:R-:W3:Y:S01]  /*4690*/  REDUX UR7, R0 ;  /* 0x00000000000773c4 */ /* 0x000ee20000000000 */
[----:B-1----:R-:W-:Y:S01]  /*46a0*/  ISETP.EQ.U32.AND P0, PT, R2, UR4, PT ;  /* 0x0000000402007c0c */ /* 0x002fe2000bf02070 */
[----:B--2---:R-:W-:Y:S01]  /*46b0*/  IMAD.U32 R2, RZ, RZ, UR6 ;  /* 0x00000006ff027e24 */ /* 0x004fe2000f8e00ff */
[----:B---3--:R-:W-:-:S11]  /*46c0*/  MOV R3, UR7 ;  /* 0x0000000700037c02 */ /* 0x008fd60008000f00 */
[----:B------:R4:W-:Y:S04]  /*46d0*/  @P0 ATOMS.AND RZ, [UR8+0x14], R3 ;  /* 0x00001403ffff098c */ /* 0x0009e8000a800008 */
[----:B------:R4:W-:Y:S01]  /*46e0*/  @P0 ATOMS.AND RZ, [UR8+0x18], R2 ;  /* 0x00001802ffff098c */ /* 0x0009e2000a800008 */
[----:B------:R-:W-:Y:S05]  /*46f0*/  BRA `(.L_x_86) ;  /* 0x0000000000147947 */ /* 0x000fea0003800000 */
.L_x_85:
[----:B------:R-:W-:Y:S02]  /*4700*/  MOV R2, 0x4720 ;  /* 0x0000472000027802 */ /* 0x000fe40000000f00 */
[----:B---3-5:R-:W-:Y:S05]  /*4710*/  CALL.REL.NOINC `($__internal_0_$__cuda_sm10x_tcgen05_guardrail_trap_col_being_dealloced_not_returned_by_alloc) ;  /* 0x0000005800087944 */ /* 0x028fea0003c00000 */
[----:B------:R-:W-:Y:S05]  /*4720*/  BRA `(.L_x_86) ;  /* 0x0000000000087947 */ /* 0x000fea0003800000 */
.L_x_84:
[----:B------:R-:W-:Y:S02]  /*4730*/  MOV R2, 0x4750 ;  /* 0x0000475000027802 */ /* 0x000fe40000000f00 */
[----:B---3-5:R-:W-:Y:S05]  /*4740*/  CALL.REL.NOINC `($__internal_2_$__cuda_sm10x_tcgen05_guardrail_trap_unallocated_columns_being_dealloced) ;  /* 0x0000005800147944 */ /* 0x028fea0003c00000 */
.L_x_86:
[----:B------:R-:W-:Y:S01]  /*4750*/  NOP ;  /* 0x0000000000007918 */ /* 0x000fe20000000000 */
[----:B----4-:R-:W-:Y:S05]  /*4760*/  EXIT ;  /* 0x000000000000794d */ /* 0x010fea0003800000 */
.L_x_57:
[----:B------:R-:W-:-:S09]  /*4770*/  UISETP.NE.OR UP0, UPT, UR20, 0x3, !UP4 ;  /* 0x000000031400788c */ /* 0x000fd2000e705670 */
[----:B------:R-:W-:Y:S05]  /*4780*/  BRA.U UP0, `(.L_x_87) ;  /* 0x00000011007c7547 */ /* 0x000fea000b800000 */
[----:B------:R-:W2:Y:S01]  /*4790*/  LDCU.64 UR4, c[0x0][0x888] ;  /* 0x00011100ff0477ac */ /* 0x000ea20008000a00 */
[----:B------:R-:W3:Y:S01]  /*47a0*/  LDC.64 R12, c[0x0][0x348] ;  /* 0x0000d200ff0c7b82 */ /* 0x000ee20000000a00 */
[----:B------:R-:W-:Y:S02]  /*47b0*/  HFMA2 R9, -RZ, RZ, 0, 0 ;  /* 0x00000000ff097431 */ /* 0x000fe400000001ff */
[----:B------:R-:W-:Y:S01]  /*47c0*/  IMAD.MOV.U32 R11, RZ, RZ, 0x1 ;  /* 0x00000001ff0b7424 */ /* 0x000fe200078e00ff */
[----:B------:R-:W4:Y:S01]  /*47d0*/  LDCU UR38, c[0x0][0x370] ;  /* 0x00006e00ff2677ac */ /* 0x000f220008000800 */
[----:B------:R-:W-:Y:S01]  /*47e0*/  IMAD.MOV.U32 R10, RZ, RZ, RZ ;  /* 0x000000ffff0a7224 */ /* 0x000fe200078e00ff */
[----:B------:R-:W-:Y:S01]  /*47f0*/  MOV R3, 0x2000 ;  /* 0x0000200000037802 */ /* 0x000fe20000000f00 */
[----:B------:R-:W4:Y:S01]  /*4800*/  LDCU.128 UR48, c[0x0][0xb10] ;  /* 0x00016200ff3077ac */ /* 0x000f220008000c00 */
[----:B------:R-:W1:Y:S01]  /*4810*/  LDCU UR37, c[0x0][0x374] ;  /* 0x00006e80ff2577ac */ /* 0x000e620008000800 */
[----:B------:R-:W1:Y:S01]  /*4820*/  LDCU.64 UR30, c[0x0][0x890] ;  /* 0x00011200ff1e77ac */ /* 0x000e620008000a00 */
[----:B------:R-:W1:Y:S01]  /*4830*/  LDCU UR15, c[0x0][0xb0c] ;  /* 0x00016180ff0f77ac */ /* 0x000e620008000800 */
[----:B--2---:R-:W-:Y:S01]  /*4840*/  UISETP.NE.U32.AND UP0, UPT, UR4, URZ, UPT ;  /* 0x000000ff0400728c */ /* 0x004fe2000bf05070 */
[----:B------:R-:W2:Y:S01]  /*4850*/  LDCU UR44, c[0x0][0xb20] ;  /* 0x00016400ff2c77ac */ /* 0x000ea20008000800 */
[----:B------:R-:W2:Y:S01]  /*4860*/  LDCU UR4, c[0x0][0xb30] ;  /* 0x00016600ff0477ac */ /* 0x000ea20008000800 */
[----:B------:R-:W-:Y:S01]  /*4870*/  UMOV UR21, 0x400 ;  /* 0x0000040000157882 */ /* 0x000fe20000000000 */
[----:B----4-:R-:W-:-:S02]  /*4880*/  UIMAD.WIDE.U32 UR6, UR38, UR48, URZ ;  /* 0x00000030260672a5 */ /* 0x010fc4000f8e00ff */
[----:B-1----:R-:W-:Y:S02]  /*4890*/  UIMAD.WIDE.U32 UR8, UR37, UR51, URZ ;  /* 0x00000033250872a5 */ /* 0x002fe4000f8e00ff */
[----:B------:R-:W-:Y:S02]  /*48a0*/  ULEA UR21, UR47, UR21, 0x18 ;  /* 0x000000152f157291 */ /* 0x000fe4000f8ec0ff */
[----:B------:R-:W-:Y:S02]  /*48b0*/  UISETP.NE.U32.AND UP6, UPT, UR30, URZ, UPT ;  /* 0x000000ff1e00728c */ /* 0x000fe4000bfc5070 */
[----:B------:R-:W-:Y:S02]  /*48c0*/  UIADD3 UR39, UPT, UPT, UR21, 0x58, URZ ;  /* 0x0000005815277890 */ /* 0x000fe4000fffe0ff */
[----:B------:R-:W-:Y:S02]  /*48d0*/  UISETP.NE.AND.EX UP5, UPT, UR5, URZ, UPT, UP0 ;  /* 0x000000ff0500728c */ /* 0x000fe4000bfa5300 */
[----:B------:R-:W-:Y:S01]  /*48e0*/  UISETP.NE.AND UP0, UPT, UR42, 0x1, UPT ;  /* 0x000000012a00788c */ /* 0x000fe2000bf05270 */
[----:B------:R-:W-:Y:S01]  /*48f0*/  UMOV UR6, UR7 ;  /* 0x0000000700067c82 */ /* 0x000fe20008000000 */
[----:B------:R-:W-:Y:S01]  /*4900*/  UMOV UR40, UR9 ;  /* 0x0000000900287c82 */ /* 0x000fe20008000000 */
[----:B------:R-:W-:-:S02]  /*4910*/  UISETP.NE.AND UP0, UPT, UR15, 0x1, UPT ;  /* 0x000000010f00788c */ /* 0x000fc4000bf05270 */
[----:B------:R-:W-:Y:S02]  /*4920*/  UPLOP3.LUT UP4, UPT, UPT, UPT, UPT, 0x40, 0x4 ;  /* 0x000000000004789c */ /* 0x000fe40003f8e870 */
[----:B------:R-:W-:Y:S01]  /*4930*/  UISETP.GE.AND UP2, UPT, UR42, 0x1, UPT ;  /* 0x000000012a00788c */ /* 0x000fe2000bf46270 */
[----:B------:R-:W1:Y:S01]  /*4940*/  LDCU.64 UR22, c[0x0][0xb28] ;  /* 0x00016500ff1677ac */ /* 0x000e620008000a00 */
[----:B------:R-:W-:Y:S02]  /*4950*/  UISETP.NE.AND.EX UP6, UPT, UR31, URZ, UPT, UP6 ;  /* 0x000000ff1f00728c */ /* 0x000fe4000bfc5360 */
[----:B------:R-:W-:Y:S02]  /*4960*/  UIADD3 UR33, UPT, UPT, UR21, 0x40, URZ ;  /* 0x0000004015217890 */ /* 0x000fe4000fffe0ff */
[----:B------:R-:W-:Y:S02]  /*4970*/  UIADD3 UR25, UPT, UPT, UR21, 0x48, URZ ;  /* 0x0000004815197890 */ /* 0x000fe4000fffe0ff */
[----:B------:R-:W-:-:S02]  /*4980*/  UIADD3 UR17, UPT, UPT, UR21, 0x50, URZ ;  /* 0x0000005015117890 */ /* 0x000fc4000fffe0ff */
[----:B------:R-:W-:Y:S02]  /*4990*/  UPRMT UR39, UR47, 0x654, UR39 ;  /* 0x000006542f277896 */ /* 0x000fe40008000027 */
[----:B------:R-:W-:Y:S02]  /*49a0*/  USHF.R.U32.HI UR41, URZ, UR49, UR6 ;  /* 0x00000031ff297299 */ /* 0x000fe40008011606 */
[----:B--2---:R-:W-:Y:S02]  /*49b0*/  USHF.R.U32.HI UR40, URZ, UR44, UR40 ;  /* 0x0000002cff287299 */ /* 0x004fe40008011628 */
[----:B------:R-:W-:Y:S02]  /*49c0*/  UISETP.NE.AND UP0, UPT, UR50, 0x1, UPT ;  /* 0x000000013200788c */ /* 0x000fe4000bf05270 */
[----:B---3--:R-:W-:-:S11]  /*49d0*/  UISETP.NE.AND UP3, UPT, UR4, 0x1, UPT ;  /* 0x000000010400788c */ /* 0x008fd6000bf65270 */
.L_x_98:
[C---:B------:R-:W-:Y:S02]  /*49e0*/  LEA R8, R10.reuse, UR21, 0x3 ;  /* 0x000000150a087c11 */ /* 0x040fe4000f8e18ff */
[----:B------:R-:W-:Y:S02]  /*49f0*/  SHF.L.U32 R5, R9, 0x1f, RZ ;  /* 0x0000001f09057819 */ /* 0x000fe400000006ff */
[----:B------:R-:W-:Y:S02]  /*4a00*/  LEA R6, R10, UR21, 0x4 ;  /* 0x000000150a067c11 */ /* 0x000fe4000f8e20ff */
[----:B--2---:R-:W2:Y:S02]  /*4a10*/  SYNCS.PHASECHK.TRANS64.TRYWAIT P0, [R8+URZ+0x90], R5 ;  /* 0x00009005080075a7 */ /* 0x004ea400080011ff */
[----:B--2---:R-:W-:Y:S05]  /*4a20*/  @!P0 BRA `(.L_x_88) ;  /* 0x0000004c00f48947 */ /* 0x004fea0003800000 */
.L_x_181:
[----:B--2---:R-:W2:Y:S01]  /*4a30*/  LDS.128 R4, [R6+0x120] ;  /* 0x0001200006047984 */ /* 0x004ea20000000c00 */
[----:B------:R-:W-:Y:S01]  /*4a40*/  UISETP.GE.AND UP0, UPT, UR42, 0x1, UPT ;  /* 0x000000012a00788c */ /* 0x000fe2000bf06270 */
[----:B------:R-:W-:Y:S01]  /*4a50*/  @!PT LDS RZ, [RZ] ;  /* 0x00000000fffff984 */ /* 0x000fe20000000800 */
[----:B------:R-:W-:Y:S01]  /*4a60*/  @!PT LDS RZ, [RZ] ;  /* 0x00000000fffff984 */ /* 0x000fe20000000800 */
[----:B------:R-:W-:Y:S01]  /*4a70*/  @!PT LDS RZ, [RZ] ;  /* 0x00000000fffff984 */ /* 0x000fe20000000800 */
[----:B------:R-:W-:Y:S01]  /*4a80*/  @!PT LDS RZ, [RZ] ;  /* 0x00000000fffff984 */ /* 0x000fe20000000800 */
[----:B------:R3:W-:Y:S06]  /*4a90*/  MEMBAR.ALL.CTA ;  /* 0x0000000000007992 */ /* 0x0007ec0000008000 */
[----:B---3--:R-:W3:Y:S01]  /*4aa0*/  FENCE.VIEW.ASYNC.S ;  /* 0x00000000000073c6 */ /* 0x008ee20000000000 */
[----:B--2---:R-:W-:Y:S11]  /*4ab0*/  LOP3.LUT P0, RZ, R6, 0x1, RZ, 0xc0, !PT ;  /* 0x0000000106ff7812 */ /* 0x004ff6000780c0ff */
[----:B------:R-:W-:Y:S02]  /*4ac0*/  @!UPT UIADD3 URZ, UPT, UPT, URZ, URZ, URZ ;  /* 0x000000fffffff290 */ /* 0x000fe4000fffe0ff */
[----:B---3--:R-:W-:Y:S01]  /*4ad0*/  VOTEU.ANY UP2, P0 ;  /* 0x0000000000ff7886 */ /* 0x008fe20000040100 */
[----:B------:R-:W-:Y:S11]  /*4ae0*/  PLOP3.LUT P0, PT, PT, PT, UP2, 0x80, 0x8 ;  /* 0x000000000008781c */ /* 0x000ff60003f0f028 */
[----:B------:R-:W-:Y:S02]  /*4af0*/  @!UPT UIADD3 URZ, UPT, UPT, URZ, URZ, URZ ;  /* 0x000000fffffff290 */ /* 0x000fe4000fffe0ff */
[----:B------:R-:W-:Y:S02]  /*4b00*/  @P0 SHF.R.U32.HI R0, RZ, 0x10, R5 ;  /* 0x00000010ff000819 */ /* 0x000fe40000011605 */
[----:B------:R-:W-:Y:S02]  /*4b10*/  @P0 MOV R2, R4 ;  /* 0x0000000400020202 */ /* 0x000fe40000000f00 */
[----:B------:R-:W-:Y:S01]  /*4b20*/  @P0 R2UR UR4, R0 ;  /* 0x00000000000402ca */ /* 0x000fe200000e0000 */
[----:B------:R-:W-:Y:S01]  /*4b30*/  VIADD R0, R8, 0xa0 ;  /* 0x000000a008007836 */ /* 0x000fe20000000000 */
[----:B------:R-:W-:Y:S02]  /*4b40*/  @P0 LOP3.LUT R4, R5, 0xffff, RZ, 0xc0, !PT ;  /* 0x0000ffff05040812 */ /* 0x000fe400078ec0ff */
[----:B------:R-:W-:Y:S02]  /*4b50*/  @P0 R2UR UR6, R2 ;  /* 0x00000000020602ca */ /* 0x000fe400000e0000 */
[----:B------:R-:W-:Y:S02]  /*4b60*/  PRMT R0, RZ, 0x654, R0 ;  /* 0x00000654ff007816 */ /* 0x000fe40000000000 */
[----:B------:R-:W-:Y:S02]  /*4b70*/  @P0 R2UR UR5, R4 ;  /* 0x00000000040502ca */ /* 0x000fe400000e0000 */
[----:B------:R2:W-:Y:S03]  /*4b80*/  SYNCS.ARRIVE.TRANS64.RED.A1T0 RZ, [R0+URZ], RZ ;  /* 0x000000ff00ff79a7 */ /* 0x0005e600081004ff */
[----:B------:R-:W-:Y:S04]  /*4b90*/  @UP2 UMOV UR29, UR4 ;  /* 0x00000004001d2c82 */ /* 0x000fe80008000000 */
[----:B------:R-:W-:Y:S04]  /*4ba0*/  @UP2 UMOV UR14, UR6 ;  /* 0x00000006000e2c82 */ /* 0x000fe80008000000 */
[----:B------:R-:W-:Y:S01]  /*4bb0*/  @UP2 UMOV UR13, UR5 ;  /* 0x00000005000d2c82 */ /* 0x000fe20008000000 */
[----:B------:R-:W-:Y:S05]  /*4bc0*/  BRA.U !UP0, `(.L_x_89) ;  /* 0x0000000108c07547 */ /* 0x000fea000b800000 */
[----:B------:R-:W-:Y:S02]  /*4bd0*/  UIMAD.WIDE.U32 UR18, UR13, UR51, URZ ;  /* 0x000000330d1272a5 */ /* 0x000fe4000f8e00ff */
[----:B------:R-:W-:Y:S02]  /*4be0*/  UP2UR UR16, UPR, URZ, 0x4 ;  /* 0x00000004ff107883 */ /* 0x000fe40008000000 */
[----:B------:R-:W-:Y:S02]  /*4bf0*/  UISETP.NE.AND UP2, UPT, UR50, 0x1, UPT ;  /* 0x000000013200788c */ /* 0x000fe4000bf45270 */
[----:B------:R-:W-:Y:S02]  /*4c00*/  UIMAD.WIDE.U32 UR26, UR14, UR48, URZ ;  /* 0x000000300e1a72a5 */ /* 0x000fe4000f8e00ff */
[----:B------:R-:W-:Y:S02]  /*4c10*/  USEL UR4, UR37, UR40, !UP2 ;  /* 0x0000002825047287 */ /* 0x000fe4000d000000 */
[----:B------:R-:W-:Y:S02]  /*4c20*/  UISETP.NE.AND UP0, UPT, UR15, 0x1, UPT ;  /* 0x000000010f00788c */ /* 0x000fe4000bf05270 */
[----:B------:R-:W-:Y:S02]  /*4c30*/  UP2UR UR20, UPR, URZ, 0x2 ;  /* 0x00000002ff147883 */ /* 0x000fe40008000000 */
[----:B------:R-:W-:Y:S02]  /*4c40*/  UISETP.NE.AND UP1, UPT, UR42, 0x1, UPT ;  /* 0x000000012a00788c */ /* 0x000fe4000bf25270 */
[----:B-1----:R-:W-:Y:S02]  /*4c50*/  UIMAD.WIDE.U32 UR8, UR4, UR22, URZ ;  /* 0x00000016040872a5 */ /* 0x002fe4000f8e00ff */
[----:B------:R-:W-:Y:S01]  /*4c60*/  USEL UR7, UR38, UR41, !UP0 ;  /* 0x0000002926077287 */ /* 0x000fe2000c000000 */
[----:B------:R-:W-:Y:S02]  /*4c70*/  UMOV UR5, UR19 ;  /* 0x0000001300057c82 */ /* 0x000fe40008000000 */
[----:B------:R-:W-:Y:S02]  /*4c80*/  USHF.R.U32.HI UR6, URZ, UR44, UR5 ;  /* 0x0000002cff067299 */ /* 0x000fe40008011605 */
[----:B------:R-:W-:Y:S02]  /*4c90*/  UIMAD.WIDE.U32 UR10, UR7, UR22, URZ ;  /* 0x00000016070a72a5 */ /* 0x000fe4000f8e00ff */
[----:B------:R-:W-:Y:S02]  /*4ca0*/  USEL UR6, UR13, UR6, !UP2 ;  /* 0x000000060d067287 */ /* 0x000fe4000d000000 */
[----:B------:R-:W-:Y:S01]  /*4cb0*/  UISETP.NE.AND UP2, UPT, UR16, URZ, UPT ;  /* 0x000000ff1000728c */ /* 0x000fe2000bf45270 */
[----:B------:R-:W-:Y:S02]  /*4cc0*/  UMOV UR5, UR27 ;  /* 0x0000001b00057c82 */ /* 0x000fe40008000000 */
[----:B------:R-:W-:Y:S03]  /*4cd0*/  USHF.R.U32.HI UR12, URZ, UR49, UR5 ;  /* 0x00000031ff0c7299 */ /* 0x000fe60008011605 */
[----:B------:R-:W-:Y:S02]  /*4ce0*/  UMOV UR5, UR9 ;  /* 0x0000000900057c82 */ /* 0x000fe40008000000 */
[----:B------:R-:W-:Y:S03]  /*4cf0*/  @UP1 USHF.R.U32.HI UR4, URZ, UR23, UR5 ;  /* 0x00000017ff041299 */ /* 0x000fe60008011605 */
[----:B------:R-:W-:Y:S01]  /*4d00*/  UMOV UR5, UR11 ;  /* 0x0000000b00057c82 */ /* 0x000fe20008000000 */
[----:B------:R-:W-:Y:S02]  /*4d10*/  UIMAD UR4, UR42, UR4, URZ ;  /* 0x000000042a0472a4 */ /* 0x000fe4000f8e02ff */
[----:B------:R-:W-:Y:S02]  /*4d20*/  @UP1 USHF.R.U32.HI UR7, URZ, UR23, UR5 ;  /* 0x00000017ff071299 */ /* 0x000fe40008011605 */
[----:B------:R-:W-:Y:S02]  /*4d30*/  USEL UR5, UR14, UR12, !UP0 ;  /* 0x0000000c0e057287 */ /* 0x000fe4000c000000 */
[----:B------:R-:W-:Y:S02]  /*4d40*/  UIMAD.WIDE.U32 UR10, UR6, UR22, URZ ;  /* 0x00000016060a72a5 */ /* 0x000fe4000f8e00ff */
[----:B------:R-:W-:Y:S02]  /*4d50*/  UIMAD UR8, UR42, UR7, URZ ;  /* 0x000000072a0872a4 */ /* 0x000fe4000f8e02ff */
[----:B------:R-:W-:Y:S03]  /*4d60*/  UISETP.GE.AND UP0, UPT, UR6, UR4, UPT ;  /* 0x000000040600728c */ /* 0x000fe6000bf06270 */
[----:B------:R-:W-:Y:S01]  /*4d70*/  UMOV UR4, UR11 ;  /* 0x0000000b00047c82 */ /* 0x000fe20008000000 */
[----:B------:R-:W-:Y:S02]  /*4d80*/  UISETP.GE.OR UP0, UPT, UR5, UR8, UP0 ;  /* 0x000000080500728c */ /* 0x000fe40008706670 */
[----:B------:R-:W-:Y:S02]  /*4d90*/  USHF.R.U32.HI UR4, URZ, UR23, UR4 ;  /* 0x00000017ff047299 */ /* 0x000fe40008011604 */
[----:B------:R-:W-:Y:S02]  /*4da0*/  UIMAD.WIDE.U32 UR8, UR5, UR22, URZ ;  /* 0x00000016050872a5 */ /* 0x000fe4000f8e00ff */
[----:B------:R-:W-:Y:S04]  /*4db0*/  USEL UR10, UR6, UR4, !UP1 ;  /* 0x00000004060a7287 */ /* 0x000fe8000c800000 */
[----:B------:R-:W-:Y:S01]  /*4dc0*/  UIADD3 UR11, UPT, UPT, -UR10, URZ, URZ ;  /* 0x000000ff0a0b7290 */ /* 0x000fe2000fffe1ff */
[----:B------:R-:W-:Y:S02]  /*4dd0*/  @!UP0 UMOV UR4, UR9 ;  /* 0x0000000900048c82 */ /* 0x000fe40008000000 */
[----:B------:R-:W-:Y:S02]  /*4de0*/  @!UP0 USHF.R.U32.HI UR4, URZ, UR23, UR4 ;  /* 0x00000017ff048299 */ /* 0x000fe40008011604 */
[----:B------:R-:W-:Y:S02]  /*4df0*/  UIMAD UR8, UR42, UR11, UR6 ;  /* 0x0000000b2a0872a4 */ /* 0x000fe4000f8e0206 */
[----:B------:R-:W-:Y:S02]  /*4e00*/  @!UP0 USEL UR4, UR5, UR4, !UP1 ;  /* 0x0000000405048287 */ /* 0x000fe4000c800000 */
[----:B------:R-:W-:Y:S02]  /*4e10*/  UISETP.NE.AND UP1, UPT, UR20, URZ, UPT ;  /* 0x000000ff1400728c */ /* 0x000fe4000bf25270 */
[----:B------:R-:W-:Y:S02]  /*4e20*/  @!UP0 UIMAD UR8, UR7, UR8, UR4 ;  /* 0x00000008070882a4 */ /* 0x000fe4000f8e0204 */
[----:B------:R-:W-:Y:S02]  /*4e30*/  @!UP0 UIADD3 UR9, UPT, UPT, UR10, -UR4, URZ ;  /* 0x800000040a098290 */ /* 0x000fe4000fffe0ff */
[----:B------:R-:W-:Y:S02]  /*4e40*/  UIADD3 UR4, UPT, UPT, -UR5, URZ, URZ ;  /* 0x000000ff05047290 */ /* 0x000fe4000fffe1ff */
[----:B------:R-:W-:Y:S02]  /*4e50*/  UIADD3 UR7, UPT, UPT, -UR6, URZ, URZ ;  /* 0x000000ff06077290 */ /* 0x000fe4000fffe1ff */
[----:B------:R-:W-:Y:S02]  /*4e60*/  @!UP0 UIMAD UR6, UR9, UR42, UR5 ;  /* 0x0000002a090682a4 */ /* 0x000fe4000f8e0205 */
[----:B------:R-:W-:Y:S02]  /*4e70*/  UIMAD UR14, UR15, UR4, UR14 ;  /* 0x000000040f0e72a4 */ /* 0x000fe4000f8e020e */
[----:B------:R-:W-:Y:S01]  /*4e80*/  UIMAD UR13, UR50, UR7, UR13 ;  /* 0x00000007320d72a4 */ /* 0x000fe2000f8e020d */
[----:B------:R-:W-:Y:S02]  /*4e90*/  @!UP0 UMOV UR5, UR8 ;  /* 0x0000000800058c82 */ /* 0x000fe40008000000 */
[----:B------:R-:W-:Y:S02]  /*4ea0*/  UIMAD UR14, UR5, UR15, UR14 ;  /* 0x0000000f050e72a4 */ /* 0x000fe4000f8e020e */
[----:B------:R-:W-:Y:S11]  /*4eb0*/  UIMAD UR13, UR6, UR50, UR13 ;  /* 0x00000032060d72a4 */ /* 0x000ff6000f8e020d */
[----:B------:R-:W-:Y:S01]  /*4ec0*/  @!UPT UIADD3 URZ, UPT, UPT, URZ, URZ, URZ ;  /* 0x000000fffffff290 */ /* 0x000fe2000fffe0ff */
.L_x_89:
[----:B------:R-:W3:Y:S01]  /*4ed0*/  @!UP3 LDCU.128 UR8, c[0x0][0xb10] ;  /* 0x00016200ff08b7ac */ /* 0x000ee20008000c00 */
[----:B------:R-:W-:Y:S02]  /*4ee0*/  ISETP.NE.U32.AND P0, PT, RZ, UR30, PT ;  /* 0x0000001eff007c0c */ /* 0x000fe4000bf05070 */
[----:B------:R-:W-:Y:S02]  /*4ef0*/  SHF.L.U32 R4, R11, 0x1f, RZ ;  /* 0x0000001f0b047819 */ /* 0x000fe400000006ff */
[----:B------:R-:W-:Y:S01]  /*4f00*/  ISETP.NE.AND.EX P0, PT, RZ, UR31, PT, P0 ;  /* 0x0000001fff007c0c */ /* 0x000fe2000bf05300 */
[----:B------:R-:W4:Y:S01]  /*4f10*/  @!UP3 LDCU UR5, c[0x0][0xb0c] ;  /* 0x00016180ff05b7ac */ /* 0x000f220008000800 */
[----:B------:R-:W-:Y:S02]  /*4f20*/  USHF.L.U32 UR35, UR24, 0x7, URZ ;  /* 0x0000000718237899 */ /* 0x000fe400080006ff */
[----:B------:R-:W-:Y:S02]  /*4f30*/  USHF.L.U32 UR34, UR28, 0x6, URZ ;  /* 0x000000061c227899 */ /* 0x000fe400080006ff */
[----:B---3--:R-:W-:Y:S07]  /*4f40*/  UIMAD.WIDE.U32 UR6, UR14, UR8, URZ ;  /* 0x000000080e0672a5 */ /* 0x008fee000f8e00ff */
[----:B------:R-:W-:Y:S01]  /*4f50*/  @!UP3 UMOV UR4, UR7 ;  /* 0x000000070004bc82 */ /* 0x000fe20008000000 */
[----:B----4-:R-:W-:Y:S02]  /*4f60*/  @!UP3 UISETP.NE.AND UP0, UPT, UR5, 0x1, UPT ;  /* 0x000000010500b88c */ /* 0x010fe4000bf05270 */
[----:B------:R-:W-:Y:S02]  /*4f70*/  @!UP3 USHF.R.U32.HI UR4, URZ, UR9, UR4 ;  /* 0x00000009ff04b299 */ /* 0x000fe40008011604 */
[----:B------:R-:W-:Y:S02]  /*4f80*/  UIMAD.WIDE.U32 UR6, UR13, UR11, URZ ;  /* 0x0000000b0d0672a5 */ /* 0x000fe4000f8e00ff */
[----:B------:R-:W-:Y:S02]  /*4f90*/  @!UP3 USEL UR8, UR14, UR4, !UP0 ;  /* 0x000000040e08b287 */ /* 0x000fe4000c000000 */
[----:B------:R-:W-:Y:S03]  /*4fa0*/  @!UP3 UISETP.NE.AND UP0, UPT, UR10, 0x1, UPT ;  /* 0x000000010a00b88c */ /* 0x000fe6000bf05270 */
[----:B------:R-:W-:Y:S02]  /*4fb0*/  @!UP3 UMOV UR6, UR7 ;  /* 0x000000070006bc82 */ /* 0x000fe40008000000 */
[----:B------:R-:W3:Y:S02]  /*4fc0*/  @!UP3 LDCU UR4, c[0x0][0xb20] ;  /* 0x00016400ff04b7ac */ /* 0x000ee40008000800 */
[----:B---3--:R-:W-:Y:S04]  /*4fd0*/  @!UP3 USHF.R.U32.HI UR6, URZ, UR4, UR6 ;  /* 0x00000004ff06b299 */ /* 0x008fe80008011606 */
[----:B------:R-:W-:Y:S04]  /*4fe0*/  @!UP3 USEL UR6, UR13, UR6, !UP0 ;  /* 0x000000060d06b287 */ /* 0x000fe8000c000000 */
[----:B------:R-:W-:Y:S02]  /*4ff0*/  @!UP3 UIADD3 UR4, UPT, UPT, -UR8, UR6, URZ ;  /* 0x000000060804b290 */ /* 0x000fe4000fffe1ff */
[----:B------:R-:W-:Y:S02]  /*5000*/  @!UP3 UIADD3 UR6, UPT, UPT, UR8, -UR6, URZ ;  /* 0x800000060806b290 */ /* 0x000fe4000fffe0ff */
[----:B------:R-:W-:Y:S02]  /*5010*/  @!UP3 UIMAD UR14, UR4, UR5, UR14 ;  /* 0x00000005040eb2a4 */ /* 0x000fe4000f8e020e */
[----:B------:R-:W-:Y:S01]  /*5020*/  @!UP3 UIMAD UR13, UR6, UR10, UR13 ;  /* 0x0000000a060db2a4 */ /* 0x000fe2000f8e020d */
[----:B------:R-:W-:Y:S11]  /*5030*/  BRA.U UP4, `(.L_x_90) ;  /* 0x0000000104107547 */ /* 0x000ff6000b800000 */
[----:B--2---:R-:W-:Y:S04]  /*5040*/  MOV R0, UR43 ;  /* 0x0000002b00007c02 */ /* 0x004fe80008000f00 */
[----:B------:R-:W-:Y:S04]  /*5050*/  SHF.L.U32 R5, R0, 0x1f, RZ ;  /* 0x0000001f00057819 */ /* 0x000fe800000006ff */
[----:B------:R-:W2:Y:S02]  /*5060*/  SYNCS.PHASECHK.TRANS64.TRYWAIT P1, [UR21+0x88], R5 ;  /* 0x00008805ff0075a7 */ /* 0x000ea40008021115 */
[----:B--2---:R-:W-:Y:S05]  /*5070*/  @!P1 BRA `(.L_x_91) ;  /* 0x0000004800749947 */ /* 0x004fea0003800000 */
.L_x_90:
[----:B------:R-:W-:Y:S05]  /*5080*/  BRA.U !UP6, `(.L_x_92) ;  /* 0x000000010e387547 */ /* 0x000fea000b800000 */
[----:B------:R-:W-:Y:S01]  /*5090*/  UPLOP3.LUT UP1, UPT, UPT, UPT, UP5, 0x80, 0x8 ;  /* 0x000000000008789c */ /* 0x000fe20003f2f050 */
[----:B--2---:R-:W-:Y:S01]  /*50a0*/  HFMA2 R0, -RZ, RZ, 0, 5.9604644775390625e-08 ;  /* 0x00000001ff007431 */ /* 0x004fe200000001ff */
[----:B------:R-:W2:Y:S01]  /*50b0*/  LDCU.64 UR8, c[0x0][0x358] ;  /* 0x00006b00ff0877ac */ /* 0x000ea20008000a00 */
[----:B------:R-:W-:Y:S03]  /*50c0*/  IMAD.MOV.U32 R56, RZ, RZ, 0x1 ;  /* 0x00000001ff387424 */ /* 0x000fe600078e00ff */
[----:B------:R-:W-:Y:S05]  /*50d0*/  PLOP3.LUT P1, PT, PT, PT, UP1, 0x80, 0x8 ;  /* 0x000000000008781c */ /* 0x000fea0003f2f018 */
[----:B------:R-:W3:Y:S01]  /*50e0*/  @UP1 LDCU.64 UR4, c[0x0][0x888] ;  /* 0x00011100ff0417ac */ /* 0x000ee20008000a00 */
[----:B------:R-:W-:Y:S07]  /*50f0*/  @UP1 UIMAD UR6, UR36, UR30, URZ ;  /* 0x0000001e240612a4 */ /* 0x000fee000f8e02ff */
[----:B------:R-:W-:Y:S01]  /*5100*/  @!P1 PRMT R56, R0, 0x7610, R56 ;  /* 0x0000761000389816 */ /* 0x000fe20000000038 */
[----:B---3--:R-:W-:Y:S06]  /*5110*/  @UP1 UIMAD.WIDE UR4, UR6, 0x4, UR4 ;  /* 0x00000004060418a5 */ /* 0x008fec000f8e0204 */
[----:B------:R-:W-:Y:S01]  /*5120*/  IMAD.U32 R6, RZ, RZ, UR4 ;  /* 0x00000004ff067e24 */ /* 0x000fe2000f8e00ff */
[----:B------:R-:W-:Y:S04]  /*5130*/  MOV R7, UR5 ;  /* 0x0000000500077c02 */ /* 0x000fe80008000f00 */
[----:B------:R-:W3:Y:S01]  /*5140*/  @!UP1 LDCU UR4, c[0x0][0x880] ;  /* 0x00011000ff0497ac */ /* 0x000ee20008000800 */
[----:B--2--5:R4:W5:Y:S02]  /*5150*/  @P1 LDG.E R27, desc[UR8][R6.64] ;  /* 0x00000008061b1981 */ /* 0x024964000c1e1900 */
[----:B---34-:R-:W-:Y:S07]  /*5160*/  @!P1 IMAD.U32 R27, RZ, RZ, UR4 ;  /* 0x00000004ff1b9e24 */ /* 0x018fee000f8e00ff */
.L_x_92:
[----:B-----5:R-:W-:Y:S01]  /*5170*/  @!P0 FSETP.EQ.AND P2, PT, R27, RZ, PT ;  /* 0x000000ff1b00820b */ /* 0x020fe20003f42000 */
[----:B------:R-:W-:Y:S01]  /*5180*/  @!UPT UIADD3 URZ, UPT, UPT, URZ, URZ, URZ ;  /* 0x000000fffffff290 */ /* 0x000fe2000fffe0ff */
[----:B------:R-:W-:Y:S11]  /*5190*/  @!P0 BRA `(.L_x_93) ;  /* 0x0000000000148947 */ /* 0x000ff60003800000 */
[----:B------:R-:W-:Y:S02]  /*51a0*/  LOP3.LUT P0, RZ, R56, 0xff, RZ, 0xc0, !PT ;  /* 0x000000ff38ff7812 */ /* 0x000fe4000780c0ff */
[----:B------:R-:W-:Y:S04]  /*51b0*/  PLOP3.LUT P2, PT, PT, PT, UP1, 0x80, 0x8 ;  /* 0x000000000008781c */ /* 0x000fe80003f4f018 */
[----:B------:R-:W-:Y:S07]  /*51c0*/  PLOP3.LUT P2, PT, P2, PT, PT, 0x8, 0x80 ;  /* 0x000000000080781c */ /* 0x000fee000174e170 */
[----:B------:R-:W-:Y:S11]  /*51d0*/  @P0 FSETP.EQ.AND P2, PT, R27, RZ, PT ;  /* 0x000000ff1b00020b */ /* 0x000ff60003f42000 */
[----:B------:R-:W-:Y:S02]  /*51e0*/  @!UPT UIADD3 URZ, UPT, UPT, URZ, URZ, URZ ;  /* 0x000000fffffff290 */ /* 0x000fe4000fffe0ff */
.L_x_93:
[----:B------:R-:W3:Y:S01]  /*51f0*/  SYNCS.PHASECHK.TRANS64.TRYWAIT P0, [UR21+0x60], R4 ;  /* 0x00006004ff0075a7 */ /* 0x000ee20008001115 */
[----:B------:R-:W-:Y:S04]  /*5200*/  ELECT P1, URZ, PT ;  /* 0x0000000000ff782f */ /* 0x000fe80003820000 */
[----:B------:R-:W-:Y:S01]  /*5210*/  PLOP3.LUT P1, PT, P2, P1, PT, 0xf2, 0x2f ;  /* 0x00000000002f781c */ /* 0x000fe20001723e72 */
[----:B------:R-:W-:Y:S01]  /*5220*/  @!UPT UIADD3 URZ, UPT, UPT, URZ, URZ, URZ ;  /* 0x000000fffffff290 */ /* 0x000fe2000fffe0ff */
[----:B---3--:R-:W-:Y:S11]  /*5230*/  @!P0 BRA `(.L_x_94) ;  /* 0x00000048001c8947 */ /* 0x008ff60003800000 */
.L_x_184:
[----:B------:R-:W-:Y:S01]  /*5240*/  @!P1 IADD3 R2, P0, PT, R12, 0x580, RZ ;  /* 0x000005800c029810 */ /* 0x000fe20007f1e0ff */
[----:B------:R-:W-:Y:S01]  /*5250*/  VOTEU.ALL UP0, P1 ;  /* 0x0000000000ff7886 */ /* 0x000fe20000800000 */
[----:B------:R-:W-:Y:S01]  /*5260*/  UMOV UR6, 0x0 ;  /* 0x0000000000067882 */ /* 0x000fe20000000000 */
[----:B------:R-:W-:Y:S01]  /*5270*/  UMOV UR7, 0x10000000 ;  /* 0x1000000000077882 */ /* 0x000fe20000000000 */
[----:B------:R-:W-:Y:S01]  /*5280*/  @!P1 R2UR UR5, R2 ;  /* 0x00000000020592ca */ /* 0x000fe200000e0000 */
[----:B--2---:R-:W-:Y:S01]  /*5290*/  @!P1 IMAD.X R0, RZ, RZ, R13, P0 ;  /* 0x000000ffff009224 */ /* 0x004fe200000e060d */
[----:B------:R-:W-:Y:S01]  /*52a0*/  @!UP0 UIADD3 UR32, UPT, UPT, UR21, 0x200, URZ ;  /* 0x0000020015208890 */ /* 0x000fe2000fffe0ff */
[----:B------:R-:W-:Y:S03]  /*52b0*/  VOTEU.ALL UP0, P1 ;  /* 0x0000000000ff7886 */ /* 0x000fe60000800000 */
[----:B------:R-:W-:Y:S01]  /*52c0*/  @!P1 R2UR UR4, R0 ;  /* 0x00000000000492ca */ /* 0x000fe200000e0000 */
[----:B------:R-:W-:Y:S06]  /*52d0*/  @!P1 IMAD.MOV.U32 R0, RZ, RZ, 0x2000 ;  /* 0x00002000ff009424 */ /* 0x000fec00078e00ff */
[----:B------:R-:W-:Y:S06]  /*52e0*/  IMAD.U32 R6, RZ, RZ, UR5 ;  /* 0x00000005ff067e24 */ /* 0x000fec000f8e00ff */
[----:B------:R-:W-:Y:S01]  /*52f0*/  IMAD.U32 R7, RZ, RZ, UR4 ;  /* 0x00000004ff077e24 */ /* 0x000fe2000f8e00ff */
[----:B------:R-:W-:Y:S04]  /*5300*/  @!P1 R2UR UR4, R6 ;  /* 0x00000000060492ca */ /* 0x000fe800000e0000 */
[----:B------:R-:W-:Y:S11]  /*5310*/  @!P1 R2UR UR5, R7 ;  /* 0x00000000070592ca */ /* 0x000ff600000e0000 */
[----:B------:R-:W-:Y:S02]  /*5320*/  @!UPT UIADD3 URZ, UPT, UPT, URZ, URZ, URZ ;  /* 0x000000fffffff290 */ /* 0x000fe4000fffe0ff */
[----:B------:R2:W-:Y:S01]  /*5330*/  @!UP0 UTMALDG.3D [UR32], [UR4], desc[UR6] ;  /* 0x00000620040085b4 */ /* 0x0005e20008011000 */
[----:B------:R3:W-:Y:S01]  /*5340*/  @!P1 SYNCS.ARRIVE.TRANS64.RED.A0TR RZ, [UR21+0x40], R0 ;  /* 0x00004000ffff99a7 */ /* 0x0007e20008300415 */
[----:B--2---:R-:W-:Y:S09]  /*5350*/  UPRMT UR4, UR47, 0x654, UR33 ;  /* 0x000006542f047896 */ /* 0x004ff20008000021 */
[----:B------:R-:W-:Y:S01]  /*5360*/  SYNCS.ARRIVE.TRANS64.RED.A1T0 RZ, [UR4], RZ ;  /* 0x000000ffffff79a7 */ /* 0x000fe20008100404 */
[----:B------:R-:W2:Y:S02]  /*5370*/  SYNCS.PHASECHK.TRANS64.TRYWAIT P0, [UR21+0x68], R4 ;  /* 0x00006804ff0075a7 */ /* 0x000ea40008001115 */
[----:B--23--:R-:W-:Y:S05]  /*5380*/  @!P0 BRA `(.L_x_95) ;  /* 0x0000004400e08947 */ /* 0x00cfea0003800000 */
.L_x_186:
[----:B------:R-:W-:Y:S01]  /*5390*/  @!P1 IADD3 R2, P0, PT, R12, 0x580, RZ ;  /* 0x000005800c029810 */ /* 0x000fe20007f1e0ff */
[----:B------:R-:W-:Y:S01]  /*53a0*/  VOTEU.ALL UP0, P1 ;  /* 0x0000000000ff7886 */ /* 0x000fe20000800000 */
[----:B------:R-:W-:Y:S01]  /*53b0*/  UMOV UR6, 0x0 ;  /* 0x0000000000067882 */ /* 0x000fe20000000000 */
[----:B------:R-:W-:Y:S01]  /*53c0*/  UMOV UR7, 0x10000000 ;  /* 0x1000000000077882 */ /* 0x000fe20000000000 */
[----:B------:R-:W-:Y:S01]  /*53d0*/  @!P1 R2UR UR5, R2 ;  /* 0x00000000020592ca */ /* 0x000fe200000e0000 */
[----:B------:R-:W-:Y:S01]  /*53e0*/  @!P1 IMAD.X R0, RZ, RZ, R13, P0 ;  /* 0x000000ffff009224 */ /* 0x000fe200000e060d */
[----:B------:R-:W-:Y:S02]  /*53f0*/  @!UP0 UIADD3 UR26, UPT, UPT, UR34, 0x10, URZ ;  /* 0x00000010221a8890 */ /* 0x000fe4000fffe0ff */
[----:B------:R-:W-:Y:S02]  /*5400*/  @!UP0 UIADD3 UR24, UPT, UPT, UR21, 0x2200, URZ ;  /* 0x0000220015188890 */ /* 0x000fe4000fffe0ff */
[----:B------:R-:W-:Y:S01]  /*5410*/  @!P1 R2UR UR4, R0 ;  /* 0x00000000000492ca */ /* 0x000fe200000e0000 */
[----:B------:R-:W-:Y:S01]  /*5420*/  VOTEU.ALL UP0, P1 ;  /* 0x0000000000ff7886 */ /* 0x000fe20000800000 */
[----:B------:R-:W-:Y:S01]  /*5430*/  UMOV UR27, UR35 ;  /* 0x00000023001b7c82 */ /* 0x000fe20008000000 */
[----:B------:R-:W-:Y:S01]  /*5440*/  UMOV UR28, UR36 ;  /* 0x00000024001c7c82 */ /* 0x000fe20008000000 */
[----:B------:R-:W-:Y:S03]  /*5450*/  @!P1 IMAD.MOV.U32 R0, RZ, RZ, 0x2000 ;  /* 0x00002000ff009424 */ /* 0x000fe600078e00ff */
[----:B------:R-:W-:Y:S06]  /*5460*/  IMAD.U32 R6, RZ, RZ, UR5 ;  /* 0x00000005ff067e24 */ /* 0x000fec000f8e00ff */
[----:B------:R-:W-:Y:S01]  /*5470*/  IMAD.U32 R7, RZ, RZ, UR4 ;  /* 0x00000004ff077e24 */ /* 0x000fe2000f8e00ff */
[----:B------:R-:W-:Y:S04]  /*5480*/  @!P1 R2UR UR4, R6 ;  /* 0x00000000060492ca */ /* 0x000fe800000e0000 */
[----:B------:R-:W-:Y:S11]  /*5490*/  @!P1 R2UR UR5, R7 ;  /* 0x00000000070592ca */ /* 0x000ff600000e0000 */
[----:B------:R-:W-:Y:S02]  /*54a0*/  @!UPT UIADD3 URZ, UPT, UPT, URZ, URZ, URZ ;  /* 0x000000fffffff290 */ /* 0x000fe4000fffe0ff */
[----:B------:R3:W-:Y:S01]  /*54b0*/  @!UP0 UTMALDG.3D [UR24], [UR4], desc[UR6] ;  /* 0x00000618040085b4 */ /* 0x0007e20008011000 */
[----:B------:R4:W-:Y:S01]  /*54c0*/  @!P1 SYNCS.ARRIVE.TRANS64.RED.A0TR RZ, [UR21+0x48], R0 ;  /* 0x00004800ffff99a7 */ /* 0x0009e20008300415 */
[----:B---3--:R-:W-:Y:S09]  /*54d0*/  UPRMT UR4, UR47, 0x654, UR25 ;  /* 0x000006542f047896 */ /* 0x008ff20008000019 */
[----:B------:R-:W-:Y:S01]  /*54e0*/  SYNCS.ARRIVE.TRANS64.RED.A1T0 RZ, [UR4], RZ ;  /* 0x000000ffffff79a7 */ /* 0x000fe20008100404 */
[----:B------:R-:W3:Y:S02]  /*54f0*/  SYNCS.PHASECHK.TRANS64.TRYWAIT P0, [UR21+0x70], R4 ;  /* 0x00007004ff0075a7 */ /* 0x000ee40008001115 */
[----:B---34-:R-:W-:Y:S05]  /*5500*/  @!P0 BRA `(.L_x_96) ;  /* 0x0000004400988947 */ /* 0x018fea0003800000 */
.L_x_188:
[----:B------:R-:W-:Y:S01]  /*5510*/  @!P1 IADD3 R2, P0, PT, R12, 0x580, RZ ;  /* 0x000005800c029810 */ /* 0x000fe20007f1e0ff */
[----:B------:R-:W-:Y:S01]  /*5520*/  VOTEU.ALL UP0, P1 ;  /* 0x0000000000ff7886 */ /* 0x000fe20000800000 */
[----:B------:R-:W-:Y:S01]  /*5530*/  UMOV UR6, 0x0 ;  /* 0x0000000000067882 */ /* 0x000fe20000000000 */
[----:B------:R-:W-:Y:S01]  /*5540*/  UMOV UR7, 0x10000000 ;  /* 0x1000000000077882 */ /* 0x000fe20000000000 */
[----:B------:R-:W-:Y:S01]  /*5550*/  @!P1 R2UR UR5, R2 ;  /* 0x00000000020592ca */ /* 0x000fe200000e0000 */
[----:B------:R-:W-:Y:S01]  /*5560*/  @!P1 IMAD.X R0, RZ, RZ, R13, P0 ;  /* 0x000000ffff009224 */ /* 0x000fe200000e060d */
[----:B------:R-:W-:Y:S01]  /*5570*/  @!UP0 UIADD3 UR18, UPT, UPT, UR34, 0x20, URZ ;  /* 0x0000002022128890 */ /* 0x000fe2000fffe0ff */
[----:B------:R-:W-:Y:S01]  /*5580*/  VIADD R10, R10, 0x1 ;  /* 0x000000010a0a7836 */ /* 0x000fe20000000000 */
        /* <DEDUP_REMOVED lines=17> */
.L_x_190:
[----:B------:R-:W-:Y:S01]  /*56a0*/  @!P1 IADD3 R2, P0, PT, R12, 0x580, RZ ;  /* 0x000005800c029810 */ /* 0x000fe20007f1e0ff */
[----:B------:R-:W-:Y:S01]  /*56b0*/  VOTEU.ALL UP0, P1 ;  /* 0x0000000000ff7886 */ /* 0x000fe20000800000 */
[----:B------:R-:W-:Y:S01]  /*56c0*/  UMOV UR6, 0x0 ;  /* 0x0000000000067882 */ /* 0x000fe20000000000 */
[----:B------:R-:W-:Y:S01]  /*56d0*/  UMOV UR7, 0x10000000 ;  /* 0x1000000000077882 */ /* 0x000fe20000000000 */
[----:B------:R-:W-:Y:S01]  /*56e0*/  @!P1 R2UR UR5, R2 ;  /* 0x00000000020592ca */ /* 0x000fe200000e0000 */
[----:B------:R-:W-:Y:S01]  /*56f0*/  @!P1 IMAD.X R0, RZ, RZ, R13, P0 ;  /* 0x000000ffff009224 */ /* 0x000fe200000e060d */
[----:B------:R-:W-:Y:S01]  /*5700*/  @!UP0 UIADD3 UR10, UPT, UPT, UR34, 0x30, URZ ;  /* 0x00000030220a8890 */ /* 0x000fe2000fffe0ff */
[----:B------:R-:W-:Y:S01]  /*5710*/  R2UR UR16, R58 ;  /* 0x000000003a1072ca */ /* 0x000fe200000e0000 */
[----:B------:R-:W-:Y:S01]  /*5720*/  @!UP0 UIADD3 UR8, UPT, UPT, UR21, 0x6200, URZ ;  /* 0x0000620015088890 */ /* 0x000fe2000fffe0ff */
[----:B------:R-:W-:Y:S01]  /*5730*/  ISETP.NE.AND P0, PT, R10, 0x2, PT ;  /* 0x000000020a00780c */ /* 0x000fe20003f05270 */
[----:B------:R-:W-:Y:S01]  /*5740*/  @!UP0 UIADD3 UR9, UPT, UPT, UR21, 0x58, URZ ;  /* 0x0000005815098890 */ /* 0x000fe2000fffe0ff */
[----:B------:R-:W-:Y:S01]  /*5750*/  @!P1 R2UR UR4, R0 ;  /* 0x00000000000492ca */ /* 0x000fe200000e0000 */
[----:B------:R-:W-:Y:S01]  /*5760*/  VOTEU.ALL UP0, P1 ;  /* 0x0000000000ff7886 */ /* 0x000fe20000800000 */
[----:B------:R-:W-:Y:S01]  /*5770*/  UMOV UR11, UR35 ;  /* 0x00000023000b7c82 */ /* 0x000fe20008000000 */
[----:B------:R-:W-:Y:S01]  /*5780*/  UMOV UR12, UR36 ;  /* 0x00000024000c7c82 */ /* 0x000fe20008000000 */
[----:B------:R-:W-:Y:S01]  /*5790*/  SEL R0, RZ, 0x1, P0 ;  /* 0x00000001ff007807 */ /* 0x000fe20000000000 */
[----:B------:R-:W-:Y:S01]  /*57a0*/  UIADD3 UR24, UPT, UPT, UR14, UR63, URZ ;  /* 0x0000003f0e187290 */ /* 0x000fe2000fffe0ff */
[----:B--2---:R-:W-:Y:S01]  /*57b0*/  IMAD.U32 R4, RZ, RZ, UR5 ;  /* 0x00000005ff047e24 */ /* 0x004fe2000f8e00ff */
[----:B------:R-:W-:Y:S01]  /*57c0*/  LOP3.LUT R11, R11, 0x1, RZ, 0x3c, !PT ;  /* 0x000000010b0b7812 */ /* 0x000fe200078e3cff */
[----:B------:R-:W-:Y:S01]  /*57d0*/  UMOV UR36, UR29 ;  /* 0x0000001d00247c82 */ /* 0x000fe20008000000 */
[----:B------:R-:W-:Y:S01]  /*57e0*/  LOP3.LUT R9, R9, R0, RZ, 0x3c, !PT ;  /* 0x0000000009097212 */ /* 0x000fe200078e3cff */
[----:B------:R-:W-:Y:S01]  /*57f0*/  UIADD3 UR28, UPT, UPT, UR13, UR16, URZ ;  /* 0x000000100d1c7290 */ /* 0x000fe2000fffe0ff */
[----:B------:R-:W-:Y:S01]  /*5800*/  SEL R10, R10, RZ, P0 ;  /* 0x000000ff0a0a7207 */ /* 0x000fe20000000000 */
[----:B------:R-:W-:Y:S01]  /*5810*/  UPLOP3.LUT UP4, UPT, UPT, UPT, UPT, 0x80, 0x8 ;  /* 0x000000000008789c */ /* 0x000fe20003f8f070 */
[----:B------:R-:W-:Y:S01]  /*5820*/  IMAD.U32 R5, RZ, RZ, UR4 ;  /* 0x00000004ff057e24 */ /* 0x000fe2000f8e00ff */
[----:B------:R-:W-:Y:S04]  /*5830*/  @!P1 R2UR UR4, R4 ;  /* 0x00000000040492ca */ /* 0x000fe800000e0000 */
[----:B------:R-:W-:Y:S11]  /*5840*/  @!P1 R2UR UR5, R5 ;  /* 0x00000000050592ca */ /* 0x000ff600000e0000 */
[----:B------:R-:W-:Y:S02]  /*5850*/  @!UPT UIADD3 URZ, UPT, UPT, URZ, URZ, URZ ;  /* 0x000000fffffff290 */ /* 0x000fe4000fffe0ff */
[----:B------:R2:W-:Y:S01]  /*5860*/  @!UP0 UTMALDG.3D [UR8], [UR4], desc[UR6] ;  /* 0x00000608040085b4 */ /* 0x0005e20008011000 */
[----:B------:R2:W-:Y:S01]  /*5870*/  @!P1 SYNCS.ARRIVE.TRANS64.RED.A0TR RZ, [UR21+0x58], R3 ;  /* 0x00005803ffff99a7 */ /* 0x0005e20008300415 */
[----:B------:R-:W-:Y:S01]  /*5880*/  SYNCS.ARRIVE.TRANS64.RED.A1T0 RZ, [UR39], RZ ;  /* 0x000000ffffff79a7 */ /* 0x000fe20008100427 */
[----:B------:R-:W-:Y:S05]  /*5890*/  BRA.U UP2, `(.L_x_98) ;  /* 0xfffffff102507547 */ /* 0x000fea000b83ffff */
[----:B--2---:R-:W-:-:S04]  /*58a0*/  SHF.L.U32 R3, R11, 0x1f, RZ ;  /* 0x0000001f0b037819 */ /* 0x004fc800000006ff */
[----:B------:R-:W2:Y:S02]  /*58b0*/  SYNCS.PHASECHK.TRANS64.TRYWAIT P0, [UR21+0x60], R3 ;  /* 0x00006003ff0075a7 */ /* 0x000ea40008001115 */
[----:B--2---:R-:W-:Y:S05]  /*58c0*/  @!P0 BRA `(.L_x_99) ;  /* 0x0000004000d88947 */ /* 0x004fea0003800000 */
.L_x_192:
[----:B------:R-:W3:Y:S02]  /*58d0*/  SYNCS.PHASECHK.TRANS64.TRYWAIT P0, [UR21+0x68], R3 ;  /* 0x00006803ff0075a7 */ /* 0x000ee40008001115 */
[----:B---3--:R-:W-:Y:S05]  /*58e0*/  @!P0 BRA `(.L_x_100) ;  /* 0x0000004000e88947 */ /* 0x008fea0003800000 */
.L_x_194:
[----:B------:R-:W3:Y:S02]  /*58f0*/  SYNCS.PHASECHK.TRANS64.TRYWAIT P0, [UR21+0x70], R3 ;  /* 0x00007003ff0075a7 */ /* 0x000ee40008001115 */
[----:B---3--:R-:W-:Y:S05]  /*5900*/  @!P0 BRA `(.L_x_101) ;  /* 0x0000004000f88947 */ /* 0x008fea0003800000 */
.L_x_196:
[----:B--2---:R-:W-:-:S07]  /*5910*/  MOV R0, UR21 ;  /* 0x0000001500007c02 */ /* 0x004fce0008000f00 */
.L_x_102:
[----:B--2---:R-:W-:-:S04]  /*5920*/  SHF.L.U32 R3, R11, 0x1f, RZ ;  /* 0x0000001f0b037819 */ /* 0x004fc800000006ff */
[----:B------:R2:W3:Y:S03]  /*5930*/  SYNCS.PHASECHK.TRANS64.TRYWAIT P0, [R0+URZ+0x78], R3 ;  /* 0x00007803000075a7 */ /* 0x0004e600080011ff */
[----:B---3--:R-:W-:Y:S05]  /*5940*/  @!P0 NANOSLEEP.SYNCS 0x989680 ;  /* 0x009896800000895d */ /* 0x008fea0003900000 */
[----:B------:R-:W3:Y:S02]  /*5950*/  @!P0 SYNCS.PHASECHK.TRANS64 P0, [R0+URZ+0x78], R3 ;  /* 0x00007803000085a7 */ /* 0x000ee400080010ff */
[----:B-1-3--:R-:W-:Y:S05]  /*5960*/  @P0 EXIT ;  /* 0x000000000000094d */ /* 0x00afea0003800000 */
[----:B------:R-:W-:Y:S05]  /*5970*/  BRA `(.L_x_102) ;  /* 0xfffffffc00e87947 */ /* 0x000fea000383ffff */
.L_x_87:
[----:B------:R-:W-:-:S06]  /*5980*/  UISETP.GE.AND UP0, UPT, UR20, 0x4, UPT ;  /* 0x000000041400788c */ /* 0x000fcc000bf06270 */
[----:B------:R-:W-:-:S13]  /*5990*/  PLOP3.LUT P0, PT, PT, PT, UP0, 0x80, 0x8 ;  /* 0x000000000008781c */ /* 0x000fda0003f0f008 */
[----:B-1----:R-:W-:Y:S05]  /*59a0*/  @!P0 EXIT ;  /* 0x000000000000894d */ /* 0x002fea0003800000 */
[----:B------:R-:W-:Y:S01]  /*59b0*/  BAR.SYNC.DEFER_BLOCKING 0x6, 0xa0 ;  /* 0x0182800000007b1d */ /* 0x000fe20000010000 */
[C---:B------:R-:W-:Y:S01]  /*59c0*/  IMAD.SHL.U32 R2, R70.reuse, 0x10, RZ ;  /* 0x0000001046027824 */ /* 0x040fe200078e00ff */
[C---:B------:R-:W-:Y:S01]  /*59d0*/  SHF.L.U32 R23, R70.reuse, 0x10, RZ ;  /* 0x0000001046177819 */ /* 0x040fe200000006ff */
[C---:B------:R-:W-:Y:S01]  /*59e0*/  IMAD.SHL.U32 R69, R70.reuse, 0x2, RZ ;  /* 0x0000000246457824 */ /* 0x040fe200078e00ff */
[----:B------:R-:W-:Y:S01]  /*59f0*/  LOP3.LUT R71, R70, 0x60, RZ, 0xc0, !PT ;  /* 0x0000006046477812 */ /* 0x000fe200078ec0ff */
[----:B------:R-:W-:Y:S01]  /*5a00*/  HFMA2 R62, -RZ, RZ, 0, 0 ;  /* 0x00000000ff3e7431 */ /* 0x000fe200000001ff */
[----:B------:R-:W-:Y:S02]  /*5a10*/  UMOV UR44, 0x400 ;  /* 0x00000400002c7882 */ /* 0x000fe40000000000 */
[----:B------:R-:W1:Y:S01]  /*5a20*/  LDC.64 R54, c[0x0][0x8b0] ;  /* 0x00022c00ff367b82 */ /* 0x000e620000000a00 */
[----:B------:R-:W-:Y:S01]  /*5a30*/  ULEA UR44, UR47, UR44, 0x18 ;  /* 0x0000002c2f2c7291 */ /* 0x000fe2000f8ec0ff */
[----:B------:R-:W-:Y:S01]  /*5a40*/  LOP3.LUT R6, R2, 0x60, RZ, 0xc0, !PT ;  /* 0x0000006002067812 */ /* 0x000fe200078ec0ff */
[----:B------:R-:W2:Y:S01]  /*5a50*/  LDCU.64 UR6, c[0x0][0x890] ;  /* 0x00011200ff0677ac */ /* 0x000ea20008000a00 */
[----:B------:R-:W-:Y:S01]  /*5a60*/  LOP3.LUT R68, R70, 0x2, RZ, 0xc0, !PT ;  /* 0x0000000246447812 */ /* 0x000fe200078ec0ff */
[----:B------:R-:W-:Y:S01]  /*5a70*/  IMAD.MOV.U32 R66, RZ, RZ, 0x1 ;  /* 0x00000001ff427424 */ /* 0x000fe200078e00ff */
[----:B------:R-:W-:Y:S01]  /*5a80*/  LOP3.LUT R69, R6, 0xc, R69, 0xf8, !PT ;  /* 0x0000000c06457812 */ /* 0x000fe200078ef845 */
[----:B------:R-:W-:Y:S01]  /*5a90*/  UIADD3 UR4, UPT, UPT, UR44, 0x200, URZ ;  /* 0x000002002c047890 */ /* 0x000fe2000fffe0ff */
[----:B------:R-:W3:Y:S01]  /*5aa0*/  LDC.64 R52, c[0x0][0x8a8] ;  /* 0x00022a00ff347b82 */ /* 0x000ee20000000a00 */
[----:B------:R-:W-:Y:S01]  /*5ab0*/  LOP3.LUT R23, R23, 0x600000, RZ, 0xc0, !PT ;  /* 0x0060000017177812 */ /* 0x000fe200078ec0ff */
[----:B------:R-:W-:Y:S01]  /*5ac0*/  IMAD.MOV.U32 R22, RZ, RZ, RZ ;  /* 0x000000ffff167224 */ /* 0x000fe200078e00ff */
[----:B------:R-:W-:-:S02]  /*5ad0*/  LOP3.LUT R69, R69, 0x790, R2, 0xf8, !PT ;  /* 0x0000079045457812 */ /* 0x000fc400078ef802 */
[----:B------:R-:W-:Y:S01]  /*5ae0*/  CS2R R64, SRZ ;  /* 0x0000000000407805 */ /* 0x000fe2000001ff00 */
[----:B------:R-:W-:Y:S01]  /*5af0*/  IMAD.U32 R60, RZ, RZ, UR4 ;  /* 0x00000004ff3c7e24 */ /* 0x000fe2000f8e00ff */
[----:B------:R-:W-:Y:S01]  /*5b00*/  LOP3.LUT R70, R70, 0x4, RZ, 0xc0, !PT ;  /* 0x0000000446467812 */ /* 0x000fe200078ec0ff */
[----:B------:R-:W4:Y:S01]  /*5b10*/  LDCU UR60, c[0x0][0x370] ;  /* 0x00006e00ff3c77ac */ /* 0x000f220008000800 */
[----:B------:R-:W4:Y:S02]  /*5b20*/  LDS R0, [UR44+0x140] ;  /* 0x0001402cff007984 */ /* 0x000f240008000800 */
[----:B------:R-:W-:Y:S01]  /*5b30*/  LEA R69, R69, R60, 0x2 ;  /* 0x0000003c45457211 */ /* 0x000fe200078e10ff */
[----:B------:R-:W1:Y:S01]  /*5b40*/  LDCU UR43, c[0x0][0xb0c] ;  /* 0x00016180ff2b77ac */ /* 0x000e620008000800 */
[----:B--2---:R-:W-:Y:S01]  /*5b50*/  IMAD.U32 R73, RZ, RZ, UR6 ;  /* 0x00000006ff497e24 */ /* 0x004fe2000f8e00ff */
[----:B------:R-:W-:Y:S02]  /*5b60*/  MOV R72, UR7 ;  /* 0x0000000700487c02 */ /* 0x000fe40008000f00 */
[--C-:B------:R-:W-:Y:S01]  /*5b70*/  IMAD R68, R68, -0x10, R69.reuse ;  /* 0xfffffff044447824 */ /* 0x100fe200078e0245 */
[----:B------:R-:W2:Y:S01]  /*5b80*/  LDCU UR39, c[0x0][0xb30] ;  /* 0x00016600ff2777ac */ /* 0x000ea20008000800 */
[----:B------:R-:W-:Y:S01]  /*5b90*/  IMAD R67, R70, -0x10, R69 ;  /* 0xfffffff046437824 */ /* 0x000fe200078e0245 */
[----:B------:R-:W1:Y:S01]  /*5ba0*/  LDCU.64 UR54, c[0x0][0x888] ;  /* 0x00011100ff3677ac */ /* 0x000e620008000a00 */
[----:B------:R-:W1:Y:S01]  /*5bb0*/  LDCU.64 UR40, c[0x0][0xb28] ;  /* 0x00016500ff2877ac */ /* 0x000e620008000a00 */
[----:B------:R-:W1:Y:S01]  /*5bc0*/  LDCU.128 UR56, c[0x0][0xb10] ;  /* 0x00016200ff3877ac */ /* 0x000e620008000c00 */
[----:B------:R-:W1:Y:S01]  /*5bd0*/  LDCU UR53, c[0x0][0x374] ;  /* 0x00006e80ff3577ac */ /* 0x000e620008000800 */
[----:B------:R-:W-:Y:S01]  /*5be0*/  UMOV UR52, URZ ;  /* 0x000000ff00347c82 */ /* 0x000fe20008000000 */
[----:B------:R-:W-:Y:S01]  /*5bf0*/  UMOV UR46, URZ ;  /* 0x000000ff002e7c82 */ /* 0x000fe20008000000 */
[----:B-1234-:R-:W-:-:S07]  /*5c00*/  IMAD.IADD R23, R0, 0x1, R23 ;  /* 0x0000000100177824 */ /* 0x01efce00078e0217 */
.L_x_146:
[----:B------:R-:W-:Y:S02]  /*5c10*/  LEA R3, R62, UR44, 0x3 ;  /* 0x0000002c3e037c11 */ /* 0x000fe4000f8e18ff */
[----:B------:R-:W-:Y:S02]  /*5c20*/  SHF.L.U32 R0, R64, 0x1f, RZ ;  /* 0x0000001f40007819 */ /* 0x000fe400000006ff */
[----:B-1----:R-:W-:Y:S02]  /*5c30*/  LEA R5, R62, UR44, 0x4 ;  /* 0x0000002c3e057c11 */ /* 0x002fe4000f8e20ff */
[----:B------:R-:W1:Y:S02]  /*5c40*/  SYNCS.PHASECHK.TRANS64.TRYWAIT P0, [R3+URZ+0x90], R0 ;  /* 0x00009000030075a7 */ /* 0x000e6400080011ff */
[----:B-12---:R-:W-:Y:S05]  /*5c50*/  @!P0 BRA `(.L_x_103) ;  /* 0x00000040003c8947 */ /* 0x006fea0003800000 */
.L_x_197:
        /* <DEDUP_REMOVED lines=11> */
[----:B------:R-:W-:Y:S01]  /*5d10*/  PLOP3.LUT P0, PT, PT, PT, UP1, 0x80, 0x8 ;  /* 0x000000000008781c */ /* 0x000fe20003f0f018 */
[----:B------:R-:W-:Y:S11]  /*5d20*/  UP2UR UR62, UPR, URZ, 0x2 ;  /* 0x00000002ff3e7883 */ /* 0x000ff60008000000 */
[----:B------:R-:W-:Y:S01]  /*5d30*/  @!UPT UIADD3 URZ, UPT, UPT, URZ, URZ, URZ ;  /* 0x000000fffffff290 */ /* 0x000fe2000fffe0ff */
[----:B-1----:R-:W-:Y:S02]  /*5d40*/  @P0 SHF.R.U32.HI R0, RZ, 0x10, R5 ;  /* 0x00000010ff000819 */ /* 0x002fe40000011605 */
        /* <DEDUP_REMOVED lines=12> */
[----:B------:R-:W2:Y:S01]  /*5e10*/  LDCU UR12, c[0x0][0xb20] ;  /* 0x00016400ff0c77ac */ /* 0x000ea20008000800 */
[----:B------:R-:W-:Y:S02]  /*5e20*/  UIMAD.WIDE.U32 UR4, UR53, UR59, URZ ;  /* 0x0000003b350472a5 */ /* 0x000fe4000f8e00ff */
[----:B------:R-:W-:Y:S02]  /*5e30*/  UIMAD.WIDE.U32 UR6, UR60, UR56, URZ ;  /* 0x000000383c0672a5 */ /* 0x000fe4000f8e00ff */
[----:B------:R-:W-:Y:S02]  /*5e40*/  UISETP.NE.AND UP0, UPT, UR58, 0x1, UPT ;  /* 0x000000013a00788c */ /* 0x000fe4000bf05270 */
[----:B------:R-:W-:Y:S02]  /*5e50*/  UIMAD.WIDE.U32 UR8, UR37, UR59, URZ ;  /* 0x0000003b250872a5 */ /* 0x000fe4000f8e00ff */
[----:B------:R-:W-:Y:S02]  /*5e60*/  UIMAD.WIDE.U32 UR10, UR38, UR56, URZ ;  /* 0x00000038260a72a5 */ /* 0x000fe4000f8e00ff */
[----:B------:R-:W-:Y:S02]  /*5e70*/  UISETP.NE.AND UP1, UPT, UR43, 0x1, UPT ;  /* 0x000000012b00788c */ /* 0x000fe4000bf25270 */
[----:B------:R-:W-:Y:S01]  /*5e80*/  UISETP.NE.AND UP2, UPT, UR42, 0x1, UPT ;  /* 0x000000012a00788c */ /* 0x000fe2000bf45270 */
[----:B------:R-:W-:Y:S02]  /*5e90*/  UMOV UR4, UR5 ;  /* 0x0000000500047c82 */ /* 0x000fe40008000000 */
[----:B--2---:R-:W-:Y:S03]  /*5ea0*/  USHF.R.U32.HI UR5, URZ, UR12, UR4 ;  /* 0x0000000cff057299 */ /* 0x004fe60008011604 */
[----:B------:R-:W-:Y:S02]  /*5eb0*/  UMOV UR4, UR7 ;  /* 0x0000000700047c82 */ /* 0x000fe40008000000 */
[----:B------:R-:W-:Y:S02]  /*5ec0*/  USHF.R.U32.HI UR7, URZ, UR57, UR4 ;  /* 0x00000039ff077299 */ /* 0x000fe40008011604 */
[----:B------:R-:W-:Y:S02]  /*5ed0*/  USEL UR4, UR53, UR5, !UP0 ;  /* 0x0000000535047287 */ /* 0x000fe4000c000000 */
[----:B------:R-:W-:Y:S01]  /*5ee0*/  USEL UR7, UR60, UR7, !UP1 ;  /* 0x000000073c077287 */ /* 0x000fe2000c800000 */
[----:B------:R-:W-:Y:S01]  /*5ef0*/  UMOV UR5, UR9 ;  /* 0x0000000900057c82 */ /* 0x000fe20008000000 */
[----:B------:R-:W-:Y:S02]  /*5f00*/  UIMAD.WIDE.U32 UR8, UR4, UR40, URZ ;  /* 0x00000028040872a5 */ /* 0x000fe4000f8e00ff */
[----:B------:R-:W-:Y:S03]  /*5f10*/  USHF.R.U32.HI UR6, URZ, UR12, UR5 ;  /* 0x0000000cff067299 */ /* 0x000fe60008011605 */
[----:B------:R-:W-:Y:S01]  /*5f20*/  UMOV UR5, UR11 ;  /* 0x0000000b00057c82 */ /* 0x000fe20008000000 */
[----:B------:R-:W-:Y:S02]  /*5f30*/  UIMAD.WIDE.U32 UR10, UR7, UR40, URZ ;  /* 0x00000028070a72a5 */ /* 0x000fe4000f8e00ff */
[----:B------:R-:W-:Y:S02]  /*5f40*/  USHF.R.U32.HI UR12, URZ, UR57, UR5 ;  /* 0x00000039ff0c7299 */ /* 0x000fe40008011605 */
[----:B------:R-:W-:Y:S01]  /*5f50*/  USEL UR6, UR37, UR6, !UP0 ;  /* 0x0000000625067287 */ /* 0x000fe2000c000000 */
[----:B------:R-:W-:Y:S02]  /*5f60*/  UMOV UR5, UR9 ;  /* 0x0000000900057c82 */ /* 0x000fe40008000000 */
[----:B------:R-:W-:Y:S01]  /*5f70*/  UMOV UR10, UR11 ;  /* 0x0000000b000a7c82 */ /* 0x000fe20008000000 */
[----:B------:R-:W-:Y:S02]  /*5f80*/  @UP2 USHF.R.U32.HI UR4, URZ, UR41, UR5 ;  /* 0x00000029ff042299 */ /* 0x000fe40008011605 */
[----:B------:R-:W-:Y:S02]  /*5f90*/  @UP2 USHF.R.U32.HI UR7, URZ, UR41, UR10 ;  /* 0x00000029ff072299 */ /* 0x000fe4000801160a */
[----:B------:R-:W-:Y:S02]  /*5fa0*/  UIMAD UR4, UR42, UR4, URZ ;  /* 0x000000042a0472a4 */ /* 0x000fe4000f8e02ff */
[----:B------:R-:W-:Y:S02]  /*5fb0*/  UIMAD.WIDE.U32 UR10, UR6, UR40, URZ ;  /* 0x00000028060a72a5 */ /* 0x000fe4000f8e00ff */
[----:B------:R-:W-:Y:S02]  /*5fc0*/  USEL UR5, UR38, UR12, !UP1 ;  /* 0x0000000c26057287 */ /* 0x000fe4000c800000 */
[----:B------:R-:W-:Y:S02]  /*5fd0*/  UIMAD UR8, UR42, UR7, URZ ;  /* 0x000000072a0872a4 */ /* 0x000fe4000f8e02ff */
[----:B------:R-:W-:Y:S03]  /*5fe0*/  UISETP.GE.AND UP0, UPT, UR6, UR4, UPT ;  /* 0x000000040600728c */ /* 0x000fe6000bf06270 */
[----:B------:R-:W-:Y:S01]  /*5ff0*/  UMOV UR4, UR11 ;  /* 0x0000000b00047c82 */ /* 0x000fe20008000000 */
[----:B------:R-:W-:Y:S02]  /*6000*/  UISETP.GE.OR UP0, UPT, UR5, UR8, UP0 ;  /* 0x000000080500728c */ /* 0x000fe40008706670 */
[----:B------:R-:W-:Y:S02]  /*6010*/  USHF.R.U32.HI UR4, URZ, UR41, UR4 ;  /* 0x00000029ff047299 */ /* 0x000fe40008011604 */
[----:B------:R-:W-:Y:S02]  /*6020*/  UIMAD.WIDE.U32 UR8, UR5, UR40, URZ ;  /* 0x00000028050872a5 */ /* 0x000fe4000f8e00ff */
[----:B------:R-:W-:Y:S02]  /*6030*/  USEL UR11, UR6, UR4, !UP2 ;  /* 0x00000004060b7287 */ /* 0x000fe4000d000000 */
[----:B------:R-:W-:Y:S02]  /*6040*/  UIADD3 UR8, UPT, UPT, -UR5, URZ, URZ ;  /* 0x000000ff05087290 */ /* 0x000fe4000fffe1ff */
[----:B------:R-:W-:Y:S01]  /*6050*/  UIADD3 UR10, UPT, UPT, -UR11, URZ, URZ ;  /* 0x000000ff0b0a7290 */ /* 0x000fe2000fffe1ff */
[----:B------:R-:W-:Y:S01]  /*6060*/  @!UP0 UMOV UR4, UR9 ;  /* 0x0000000900048c82 */ /* 0x000fe20008000000 */
[----:B------:R-:W-:Y:S02]  /*6070*/  UIADD3 UR9, UPT, UPT, -UR6, URZ, URZ ;  /* 0x000000ff06097290 */ /* 0x000fe4000fffe1ff */
[----:B------:R-:W-:Y:S02]  /*6080*/  @!UP0 USHF.R.U32.HI UR4, URZ, UR41, UR4 ;  /* 0x00000029ff048299 */ /* 0x000fe40008011604 */
[----:B------:R-:W-:Y:S02]  /*6090*/  UIMAD UR10, UR42, UR10, UR6 ;  /* 0x0000000a2a0a72a4 */ /* 0x000fe4000f8e0206 */
[----:B------:R-:W-:Y:S04]  /*60a0*/  @!UP0 USEL UR4, UR5, UR4, !UP2 ;  /* 0x0000000405048287 */ /* 0x000fe8000d000000 */
[----:B------:R-:W-:Y:S02]  /*60b0*/  @!UP0 UIMAD UR10, UR7, UR10, UR4 ;  /* 0x0000000a070a82a4 */ /* 0x000fe4000f8e0204 */
[----:B------:R-:W-:Y:S02]  /*60c0*/  @!UP0 UIADD3 UR11, UPT, UPT, UR11, -UR4, URZ ;  /* 0x800000040b0b8290 */ /* 0x000fe4000fffe0ff */
[----:B------:R-:W-:Y:S02]  /*60d0*/  UIMAD UR7, UR43, UR8, UR38 ;  /* 0x000000082b0772a4 */ /* 0x000fe4000f8e0226 */
[----:B------:R-:W-:Y:S02]  /*60e0*/  @!UP0 UIMAD UR6, UR11, UR42, UR5 ;  /* 0x0000002a0b0682a4 */ /* 0x000fe4000f8e0205 */
[----:B------:R-:W-:Y:S01]  /*60f0*/  UIMAD UR4, UR58, UR9, UR37 ;  /* 0x000000093a0472a4 */ /* 0x000fe2000f8e0225 */
[----:B------:R-:W-:Y:S02]  /*6100*/  @!UP0 UMOV UR5, UR10 ;  /* 0x0000000a00058c82 */ /* 0x000fe40008000000 */
[----:B------:R-:W-:Y:S02]  /*6110*/  UIMAD UR38, UR5, UR43, UR7 ;  /* 0x0000002b052672a4 */ /* 0x000fe4000f8e0207 */
[----:B------:R-:W-:Y:S11]  /*6120*/  UIMAD UR37, UR6, UR58, UR4 ;  /* 0x0000003a062572a4 */ /* 0x000ff6000f8e0204 */
[----:B------:R-:W-:Y:S01]  /*6130*/  @!UPT UIADD3 URZ, UPT, UPT, URZ, URZ, URZ ;  /* 0x000000fffffff290 */ /* 0x000fe2000fffe0ff */
.L_x_104:
[----:B------:R-:W-:Y:S01]  /*6140*/  UISETP.NE.AND UP0, UPT, UR39, 0x1, UPT ;  /* 0x000000012700788c */ /* 0x000fe2000bf05270 */
[----:B------:R-:W-:Y:S01]  /*6150*/  LOP3.LUT P0, RZ, R60, 0x1b0, RZ, 0xc0, !PT ;  /* 0x000001b03cff7812 */ /* 0x000fe2000780c0ff */
[----:B------:R-:W-:Y:S01]  /*6160*/  USHF.L.U32 UR50, UR24, 0x7, URZ ;  /* 0x0000000718327899 */ /* 0x000fe200080006ff */
[----:B------:R-:W-:Y:S01]  /*6170*/  BSSY.RECONVERGENT B6, `(.L_x_105) ;  /* 0x0000034000067945 */ /* 0x000fe20003800200 */
[----:B------:R-:W-:Y:S01]  /*6180*/  USHF.L.U32 UR49, UR28, 0x6, URZ ;  /* 0x000000061c317899 */ /* 0x000fe200080006ff */
[----:B------:R-:W-:Y:S06]  /*6190*/  IADD3 R62, PT, PT, R62, 0x1, RZ ;  /* 0x000000013e3e7810 */ /* 0x000fec0007ffe0ff */
[----:B------:R-:W2:Y:S01]  /*61a0*/  @!UP0 LDCU.128 UR12, c[0x0][0xb10] ;  /* 0x00016200ff0c87ac */ /* 0x000ea20008000c00 */
[----:B------:R-:W3:Y:S01]  /*61b0*/  @!UP0 LDCU UR5, c[0x0][0xb0c] ;  /* 0x00016180ff0587ac */ /* 0x000ee20008000800 */
[----:B------:R-:W4:Y:S01]  /*61c0*/  @!UP0 LDCU UR10, c[0x0][0xb20] ;  /* 0x00016400ff0a87ac */ /* 0x000f220008000800 */
[----:B--2---:R-:W-:Y:S02]  /*61d0*/  UIMAD.WIDE.U32 UR8, UR38, UR12, URZ ;  /* 0x0000000c260872a5 */ /* 0x004fe4000f8e00ff */
[----:B------:R-:W-:Y:S02]  /*61e0*/  UIMAD.WIDE.U32 UR6, UR37, UR15, URZ ;  /* 0x0000000f250672a5 */ /* 0x000fe4000f8e00ff */
[----:B------:R-:W-:Y:S03]  /*61f0*/  @!UP0 UISETP.NE.AND UP1, UPT, UR14, 0x1, UPT ;  /* 0x000000010e00888c */ /* 0x000fe6000bf25270 */
[----:B------:R-:W-:Y:S01]  /*6200*/  @!UP0 UMOV UR4, UR9 ;  /* 0x0000000900048c82 */ /* 0x000fe20008000000 */
[----:B---3--:R-:W-:Y:S02]  /*6210*/  @!UP0 UISETP.NE.AND UP2, UPT, UR5, 0x1, UPT ;  /* 0x000000010500888c */ /* 0x008fe4000bf45270 */
[----:B------:R-:W-:Y:S01]  /*6220*/  @!UP0 USHF.R.U32.HI UR4, URZ, UR13, UR4 ;  /* 0x0000000dff048299 */ /* 0x000fe20008011604 */
[----:B------:R-:W-:Y:S02]  /*6230*/  @!UP0 UMOV UR6, UR7 ;  /* 0x0000000700068c82 */ /* 0x000fe40008000000 */
[----:B----4-:R-:W-:Y:S02]  /*6240*/  @!UP0 USHF.R.U32.HI UR6, URZ, UR10, UR6 ;  /* 0x0000000aff068299 */ /* 0x010fe40008011606 */
[----:B------:R-:W-:Y:S02]  /*6250*/  @!UP0 USEL UR7, UR38, UR4, !UP2 ;  /* 0x0000000426078287 */ /* 0x000fe4000d000000 */
[----:B------:R-:W-:Y:S04]  /*6260*/  @!UP0 USEL UR6, UR37, UR6, !UP1 ;  /* 0x0000000625068287 */ /* 0x000fe8000c800000 */
[----:B------:R-:W-:Y:S02]  /*6270*/  @!UP0 UIADD3 UR4, UPT, UPT, -UR7, UR6, URZ ;  /* 0x0000000607048290 */ /* 0x000fe4000fffe1ff */
[----:B------:R-:W-:Y:S02]  /*6280*/  @!UP0 UIADD3 UR6, UPT, UPT, UR7, -UR6, URZ ;  /* 0x8000000607068290 */ /* 0x000fe4000fffe0ff */
[----:B------:R-:W-:Y:S02]  /*6290*/  @!UP0 UIMAD UR38, UR4, UR5, UR38 ;  /* 0x00000005042682a4 */ /* 0x000fe4000f8e0226 */
[----:B------:R-:W-:Y:S01]  /*62a0*/  @!UP0 UIMAD UR37, UR6, UR14, UR37 ;  /* 0x0000000e062582a4 */ /* 0x000fe2000f8e0225 */
[----:B------:R-:W-:Y:S11]  /*62b0*/  @!P0 BRA `(.L_x_106) ;  /* 0x00000000007c8947 */ /* 0x000ff60003800000 */
[----:B------:R-:W2:Y:S01]  /*62c0*/  LDCU.64 UR8, c[0x4][0x80] ;  /* 0x01001000ff0877ac */ /* 0x000ea20008000a00 */
[----:B------:R-:W-:Y:S01]  /*62d0*/  MOV R2, 0x0 ;  /* 0x0000000000027802 */ /* 0x000fe20000000f00 */
[----:B------:R-:W-:Y:S02]  /*62e0*/  HFMA2 R12, -RZ, RZ, 0, 5.9604644775390625e-08 ;  /* 0x00000001ff0c7431 */ /* 0x000fe400000001ff */
[----:B------:R-:W-:Y:S01]  /*62f0*/  IMAD.MOV.U32 R8, RZ, RZ, 0x70 ;  /* 0x00000070ff087424 */ /* 0x000fe200078e00ff */
[----:B------:R3:W4:Y:S01]  /*6300*/  LDC.64 R14, c[0x4][R2] ;  /* 0x01000000020e7b82 */ /* 0x0007220000000a00 */
[----:B------:R-:W1:Y:S01]  /*6310*/  LDCU.64 UR6, c[0x4][0x88] ;  /* 0x01001100ff0677ac */ /* 0x000e620008000a00 */
[----:B------:R-:W-:Y:S01]  /*6320*/  IMAD.MOV.U32 R13, RZ, RZ, RZ ;  /* 0x000000ffff0d7224 */ /* 0x000fe200078e00ff */
[----:B------:R-:W1:Y:S01]  /*6330*/  LDCU.64 UR4, c[0x4][0x8] ;  /* 0x01000100ff0477ac */ /* 0x000e620008000a00 */
[----:B--2---:R-:W-:Y:S01]  /*6340*/  MOV R5, UR9 ;  /* 0x0000000900057c02 */ /* 0x004fe20008000f00 */
[----:B------:R-:W-:Y:S01]  /*6350*/  IMAD.U32 R4, RZ, RZ, UR8 ;  /* 0x00000008ff047e24 */ /* 0x000fe2000f8e00ff */
[----:B-1----:R-:W-:Y:S01]  /*6360*/  MOV R7, UR7 ;  /* 0x0000000700077c02 */ /* 0x002fe20008000f00 */
[----:B------:R-:W-:Y:S01]  /*6370*/  IMAD.U32 R6, RZ, RZ, UR6 ;  /* 0x00000006ff067e24 */ /* 0x000fe2000f8e00ff */
[----:B------:R-:W-:Y:S01]  /*6380*/  MOV R11, UR5 ;  /* 0x00000005000b7c02 */ /* 0x000fe20008000f00 */
[----:B------:R-:W-:Y:S02]  /*6390*/  IMAD.U32 R10, RZ, RZ, UR4 ;  /* 0x00000004ff0a7e24 */ /* 0x000fe4000f8e00ff */
[----:B------:R-:W-:Y:S07]  /*63a0*/  LEPC R20, `(.L_x_107) ;  /* 0x000000001014794e */ /* 0x000fee0000000000 */
[----:B---345:R-:W-:Y:S05]  /*63b0*/  CALL.ABS.NOINC R14 ;  /* 0x000000000e007343 */ /* 0x038fea0003c00000 */
.L_x_107:
[----:B------:R-:W1:Y:S01]  /*63c0*/  LDCU.64 UR8, c[0x4][0x80] ;  /* 0x01001000ff0877ac */ /* 0x000e620008000a00 */
[----:B------:R-:W2:Y:S01]  /*63d0*/  LDC.64 R2, c[0x4][R2] ;  /* 0x0100000002027b82 */ /* 0x000ea20000000a00 */
[----:B------:R-:W-:Y:S02]  /*63e0*/  HFMA2 R12, -RZ, RZ, 0, 5.9604644775390625e-08 ;  /* 0x00000001ff0c7431 */ /* 0x000fe400000001ff */
[----:B------:R-:W-:Y:S02]  /*63f0*/  IMAD.MOV.U32 R8, RZ, RZ, 0x70 ;  /* 0x00000070ff087424 */ /* 0x000fe400078e00ff */
[----:B------:R-:W-:Y:S01]  /*6400*/  IMAD.MOV.U32 R13, RZ, RZ, RZ ;  /* 0x000000ffff0d7224 */ /* 0x000fe200078e00ff */
[----:B------:R-:W3:Y:S01]  /*6410*/  LDCU.64 UR6, c[0x4][0x88] ;  /* 0x01001100ff0677ac */ /* 0x000ee20008000a00 */
[----:B------:R-:W4:Y:S01]  /*6420*/  LDCU.64 UR4, c[0x4][0x8] ;  /* 0x01000100ff0477ac */ /* 0x000f220008000a00 */
[----:B-1----:R-:W-:Y:S02]  /*6430*/  MOV R4, UR8 ;  /* 0x0000000800047c02 */ /* 0x002fe40008000f00 */
[----:B------:R-:W-:Y:S02]  /*6440*/  MOV R5, UR9 ;  /* 0x0000000900057c02 */ /* 0x000fe40008000f00 */
[----:B---3--:R-:W-:Y:S01]  /*6450*/  MOV R7, UR7 ;  /* 0x0000000700077c02 */ /* 0x008fe20008000f00 */
[----:B------:R-:W-:Y:S01]  /*6460*/  IMAD.U32 R6, RZ, RZ, UR6 ;  /* 0x00000006ff067e24 */ /* 0x000fe2000f8e00ff */
[----:B----4-:R-:W-:Y:S01]  /*6470*/  MOV R11, UR5 ;  /* 0x00000005000b7c02 */ /* 0x010fe20008000f00 */
[----:B------:R-:W-:Y:S02]  /*6480*/  IMAD.U32 R10, RZ, RZ, UR4 ;  /* 0x00000004ff0a7e24 */ /* 0x000fe4000f8e00ff */
[----:B------:R-:W-:Y:S07]  /*6490*/  LEPC R20, `(.L_x_106) ;  /* 0x000000001014794e */ /* 0x000fee0000000000 */
[----:B--2---:R-:W-:Y:S05]  /*64a0*/  CALL.ABS.NOINC R2 ;  /* 0x0000000002007343 */ /* 0x004fea0003c00000 */
.L_x_106:
[----:B------:R-:W-:Y:S05]  /*64b0*/  BSYNC.RECONVERGENT B6 ;  /* 0x0000000000067941 */ /* 0x000fea0003800200 */
.L_x_105:
[----:B------:R-:W-:Y:S02]  /*64c0*/  R2UR UR6, R59 ;  /* 0x000000003b0672ca */ /* 0x000fe400000e0000 */
[----:B------:R-:W-:Y:S02]  /*64d0*/  R2UR UR5, R73 ;  /* 0x00000000490572ca */ /* 0x000fe400000e0000 */
[----:B------:R-:W-:Y:S02]  /*64e0*/  R2UR UR4, R72 ;  /* 0x00000000480472ca */ /* 0x000fe400000e0000 */
[----:B------:R-:W-:Y:S02]  /*64f0*/  ISETP.NE.U32.AND P4, PT, R54, RZ, PT ;  /* 0x000000ff3600720c */ /* 0x000fe40003f85070 */
[----:B------:R-:W-:Y:S02]  /*6500*/  ISETP.NE.U32.AND P2, PT, RZ, UR54, PT ;  /* 0x00000036ff007c0c */ /* 0x000fe4000bf45070 */
[----:B------:R-:W-:Y:S02]  /*6510*/  ISETP.NE.AND.EX P4, PT, R55, RZ, PT, P4 ;  /* 0x000000ff3700720c */ /* 0x000fe40003f85340 */
[----:B------:R-:W-:Y:S01]  /*6520*/  ISETP.NE.AND.EX P2, PT, RZ, UR55, PT, P2 ;  /* 0x00000037ff007c0c */ /* 0x000fe2000bf45320 */
[----:B------:R-:W-:Y:S02]  /*6530*/  UISETP.NE.AND UP2, UPT, UR6, URZ, UPT ;  /* 0x000000ff0600728c */ /* 0x000fe4000bf45270 */
[----:B------:R-:W-:Y:S04]  /*6540*/  UISETP.NE.U32.AND UP0, UPT, UR5, URZ, UPT ;  /* 0x000000ff0500728c */ /* 0x000fe8000bf05070 */
[----:B------:R-:W-:Y:S01]  /*6550*/  UISETP.NE.AND.EX UP1, UPT, UR4, URZ, UPT, UP0 ;  /* 0x000000ff0400728c */ /* 0x000fe2000bf25300 */
[----:B------:R-:W-:Y:S01]  /*6560*/  PLOP3.LUT P1, PT, PT, PT, UP2, 0x80, 0x8 ;  /* 0x000000000008781c */ /* 0x000fe20003f2f028 */
[----:B------:R-:W-:Y:S03]  /*6570*/  UPLOP3.LUT UP0, UPT, UPT, UPT, UPT, 0x40, 0x4 ;  /* 0x000000000004789c */ /* 0x000fe60003f0e870 */
[----:B------:R-:W-:Y:S06]  /*6580*/  @UP2 UPLOP3.LUT UP0, UPT, UPT, UPT, UP1, 0x80, 0x8 ;  /* 0x000000000008289c */ /* 0x000fec0003f0f010 */
[----:B------:R-:W-:Y:S01]  /*6590*/  PLOP3.LUT P0, PT, PT, PT, UP0, 0x80, 0x8 ;  /* 0x000000000008781c */ /* 0x000fe20003f0f008 */
[----:B------:R-:W-:Y:S01]  /*65a0*/  @!UPT UIADD3 URZ, UPT, UPT, URZ, URZ, URZ ;  /* 0x000000fffffff290 */ /* 0x000fe2000fffe0ff */
[----:B------:R-:W-:Y:S11]  /*65b0*/  BRA.U !UP1, `(.L_x_108) ;  /* 0x0000000109407547 */ /* 0x000ff6000b800000 */
[----:B------:R-:W-:Y:S01]  /*65c0*/  UISETP.NE.U32.AND UP0, UPT, UR54, URZ, UPT ;  /* 0x000000ff3600728c */ /* 0x000fe2000bf05070 */
[----:B------:R-:W-:Y:S01]  /*65d0*/  R2UR UR6, R73 ;  /* 0x00000000490672ca */ /* 0x000fe200000e0000 */
[----:B------:R-:W2:Y:S01]  /*65e0*/  LDCU.64 UR8, c[0x0][0x358] ;  /* 0x00006b00ff0877ac */ /* 0x000ea20008000a00 */
[----:B------:R-:W-:Y:S02]  /*65f0*/  HFMA2 R56, -RZ, RZ, 0, 5.9604644775390625e-08 ;  /* 0x00000001ff387431 */ /* 0x000fe400000001ff */
[----:B-1----:R-:W-:Y:S01]  /*6600*/  IMAD.MOV.U32 R0, RZ, RZ, 0x1 ;  /* 0x00000001ff007424 */ /* 0x002fe200078e00ff */
[----:B------:R-:W-:Y:S06]  /*6610*/  UISETP.NE.AND.EX UP0, UPT, UR55, URZ, UPT, UP0 ;  /* 0x000000ff3700728c */ /* 0x000fec000bf05300 */
[----:B------:R-:W-:Y:S05]  /*6620*/  PLOP3.LUT P3, PT, PT, PT, UP0, 0x80, 0x8 ;  /* 0x000000000008781c */ /* 0x000fea0003f6f008 */
[----:B------:R-:W1:Y:S01]  /*6630*/  @UP0 LDCU.64 UR4, c[0x0][0x888] ;  /* 0x00011100ff0407ac */ /* 0x000e620008000a00 */
[----:B------:R-:W-:Y:S07]  /*6640*/  @UP0 UIMAD UR6, UR36, UR6, URZ ;  /* 0x00000006240602a4 */ /* 0x000fee000f8e02ff */
[----:B------:R-:W-:Y:S01]  /*6650*/  @!P3 PRMT R56, R0, 0x7610, R56 ;  /* 0x000076100038b816 */ /* 0x000fe20000000038 */
[----:B-1----:R-:W-:Y:S06]  /*6660*/  @UP0 UIMAD.WIDE UR4, UR6, 0x4, UR4 ;  /* 0x00000004060408a5 */ /* 0x002fec000f8e0204 */
[----:B------:R-:W-:Y:S02]  /*6670*/  IMAD.U32 R2, RZ, RZ, UR4 ;  /* 0x00000004ff027e24 */ /* 0x000fe4000f8e00ff */
[----:B------:R-:W-:Y:S03]  /*6680*/  IMAD.U32 R3, RZ, RZ, UR5 ;  /* 0x00000005ff037e24 */ /* 0x000fe6000f8e00ff */
[----:B------:R-:W1:Y:S02]  /*6690*/  @!UP0 LDCU UR4, c[0x0][0x880] ;  /* 0x00011000ff0487ac */ /* 0x000e640008000800 */
[----:B--2--5:R2:W5:Y:S02]  /*66a0*/  @P3 LDG.E R27, desc[UR8][R2.64] ;  /* 0x00000008021b3981 */ /* 0x024564000c1e1900 */
[----:B-12---:R-:W-:Y:S02]  /*66b0*/  @!P3 MOV R27, UR4 ;  /* 0x00000004001bbc02 */ /* 0x006fe40008000f00 */
.L_x_108:
[----:B------:R-:W-:Y:S05]  /*66c0*/  @!P4 BRA `(.L_x_109) ;  /* 0x000000000024c947 */ /* 0x000fea0003800000 */
[----:B------:R-:W-:Y:S01]  /*66d0*/  ISETP.NE.U32.AND P3, PT, R52, RZ, PT ;  /* 0x000000ff3400720c */ /* 0x000fe20003f65070 */
[----:B------:R-:W2:Y:S03]  /*66e0*/  LDCU.64 UR4, c[0x0][0x358] ;  /* 0x00006b00ff0477ac */ /* 0x000ea60008000a00 */
[----:B------:R-:W-:Y:S11]  /*66f0*/  ISETP.NE.AND.EX P3, PT, R53, RZ, PT, P3 ;  /* 0x000000ff3500720c */ /* 0x000ff60003f65330 */
[----:B------:R-:W-:Y:S02]  /*6700*/  @!UPT UIADD3 URZ, UPT, UPT, URZ, URZ, URZ ;  /* 0x000000fffffff290 */ /* 0x000fe4000fffe0ff */
[----:B------:R-:W3:Y:S01]  /*6710*/  @P3 LDC.64 R2, c[0x0][0x8a8] ;  /* 0x00022a00ff023b82 */ /* 0x000ee20000000a00 */
[----:B-1----:R-:W-:Y:S04]  /*6720*/  @P3 IMAD R0, R54, UR36, RZ ;  /* 0x0000002436003c24 */ /* 0x002fe8000f8e02ff */
[----:B---3--:R-:W-:Y:S05]  /*6730*/  @P3 IMAD.WIDE R2, R0, 0x4, R2 ;  /* 0x0000000400023825 */ /* 0x008fea00078e0202 */
[----:B--2--5:R2:W5:Y:S02]  /*6740*/  @P3 LDG.E R24, desc[UR4][R2.64] ;  /* 0x0000000402183981 */ /* 0x024564000c1e1900 */
[----:B--2---:R-:W3:Y:S02]  /*6750*/  @!P3 LDC R24, c[0x0][0x8a0] ;  /* 0x00022800ff18bb82 */ /* 0x004ee40000000800 */
.L_x_109:
[----:B-----5:R-:W-:Y:S01]  /*6760*/  FSETP.NEU.AND P3, PT, R27, RZ, PT ;  /* 0x000000ff1b00720b */ /* 0x020fe20003f6d000 */
[----:B------:R-:W-:Y:S01]  /*6770*/  BSSY B1, `(.L_x_110) ;  /* 0x0000039000017945 */ /* 0x000fe20003800000 */
[----:B------:R-:W-:Y:S01]  /*6780*/  SEL R3, RZ, 0xffffffff, P2 ;  /* 0xffffffffff037807 */ /* 0x000fe20001000000 */
[----:B------:R-:W-:Y:S01]  /*6790*/  IMAD.MOV.U32 R35, RZ, RZ, 0x1 ;  /* 0x00000001ff237424 */ /* 0x000fe200078e00ff */
[----:B------:R-:W-:Y:S01]  /*67a0*/  @P1 LOP3.LUT P2, RZ, R56, 0xff, RZ, 0xc0, !PT ;  /* 0x000000ff38ff1812 */ /* 0x000fe2000784c0ff */
[----:B------:R-:W-:Y:S01]  /*67b0*/  IMAD R25, R22, 0x40, R23 ;  /* 0x0000004016197824 */ /* 0x000fe200078e0217 */
[----:B------:R-:W-:Y:S01]  /*67c0*/  @P1 SEL R2, RZ, 0xffffffff, P3 ;  /* 0xffffffffff021807 */ /* 0x000fe20001800000 */
[----:B------:R-:W-:Y:S01]  /*67d0*/  IMAD R63, R70, -0x10, R68 ;  /* 0xfffffff0463f7824 */ /* 0x000fe200078e0244 */
[----:B------:R-:W-:Y:S01]  /*67e0*/  LOP3.LUT R66, R66, 0x1, RZ, 0x3c, !PT ;  /* 0x0000000142427812 */ /* 0x000fe200078e3cff */
[----:B------:R-:W-:Y:S01]  /*67f0*/  IMAD.MOV.U32 R34, RZ, RZ, RZ ;  /* 0x000000ffff227224 */ /* 0x000fe200078e00ff */
[----:B------:R-:W-:Y:S02]  /*6800*/  @P0 SEL R2, R3, R2, !P2 ;  /* 0x0000000203020207 */ /* 0x000fe40005000000 */
[----:B------:R-:W-:Y:S02]  /*6810*/  CS2R R38, SRZ ;  /* 0x0000000000267805 */ /* 0x000fe4000001ff00 */
[----:B------:R-:W-:Y:S02]  /*6820*/  LEA R75, R22, UR44, 0x3 ;  /* 0x0000002c164b7c11 */ /* 0x000fe4000f8e18ff */
[----:B------:R-:W-:Y:S02]  /*6830*/  CS2R R36, SRZ ;  /* 0x0000000000247805 */ /* 0x000fe4000001ff00 */
[----:B------:R-:W-:Y:S02]  /*6840*/  @P1 LOP3.LUT R2, R2, 0x1, RZ, 0xc0, !PT ;  /* 0x0000000102021812 */ /* 0x000fe400078ec0ff */
[----:B------:R-:W-:Y:S02]  /*6850*/  CS2R R42, SRZ ;  /* 0x00000000002a7805 */ /* 0x000fe4000001ff00 */
[----:B-1----:R-:W-:Y:S02]  /*6860*/  SHF.L.U32 R0, R65, 0x1f, RZ ;  /* 0x0000001f41007819 */ /* 0x002fe400000006ff */
[----:B------:R-:W-:Y:S02]  /*6870*/  CS2R R40, SRZ ;  /* 0x0000000000287805 */ /* 0x000fe4000001ff00 */
[----:B------:R-:W-:Y:S02]  /*6880*/  ISETP.NE.U32.OR P5, PT, R2, 0x1, !P1 ;  /* 0x000000010200780c */ /* 0x000fe40004fa5470 */
[----:B------:R-:W-:Y:S02]  /*6890*/  CS2R R46, SRZ ;  /* 0x00000000002e7805 */ /* 0x000fe4000001ff00 */
[----:B------:R-:W-:Y:S02]  /*68a0*/  PLOP3.LUT P2, PT, PT, PT, UP1, 0x80, 0x8 ;  /* 0x000000000008781c */ /* 0x000fe40003f4f018 */
[----:B------:R-:W-:Y:S02]  /*68b0*/  CS2R R44, SRZ ;  /* 0x00000000002c7805 */ /* 0x000fe4000001ff00 */
[----:B------:R-:W-:Y:S02]  /*68c0*/  LOP3.LUT P4, R61, R56, 0xff, RZ, 0xc0, !PT ;  /* 0x000000ff383d7812 */ /* 0x000fe4000788c0ff */
[----:B------:R-:W-:Y:S02]  /*68d0*/  CS2R R50, SRZ ;  /* 0x0000000000327805 */ /* 0x000fe4000001ff00 */
[----:B------:R-:W-:Y:S02]  /*68e0*/  SEL R2, RZ, 0xffffffff, P3 ;  /* 0xffffffffff027807 */ /* 0x000fe40001800000 */
[----:B------:R-:W-:Y:S02]  /*68f0*/  CS2R R48, SRZ ;  /* 0x0000000000307805 */ /* 0x000fe4000001ff00 */
[----:B------:R-:W-:Y:S02]  /*6900*/  P2R R74, PR, RZ, 0x20 ;  /* 0x00000020ff4a7803 */ /* 0x000fe40000000000 */
[----:B------:R-:W-:Y:S02]  /*6910*/  @P5 SHF.L.U32 R4, R66, 0x1f, RZ ;  /* 0x0000001f42045819 */ /* 0x000fe400000006ff */
[----:B------:R-:W-:Y:S02]  /*6920*/  @P2 SEL R2, R3, R2, !P4 ;  /* 0x0000000203022207 */ /* 0x000fe40006000000 */
[----:B------:R-:W1:Y:S02]  /*6930*/  @P5 SYNCS.PHASECHK.TRANS64.TRYWAIT P1, [UR44+0x40], R4 ;  /* 0x00004004ff0055a7 */ /* 0x000e64000802112c */
[----:B------:R-:W-:Y:S04]  /*6940*/  LOP3.LUT R2, R2, 0x1, RZ, 0xc0, !PT ;  /* 0x0000000102027812 */ /* 0x000fe800078ec0ff */
[----:B------:R-:W-:Y:S04]  /*6950*/  ISETP.NE.U32.AND P2, PT, R2, 0x1, PT ;  /* 0x000000010200780c */ /* 0x000fe80003f45070 */
[----:B------:R-:W-:Y:S01]  /*6960*/  P2R R76, PR, RZ, 0x4 ;  /* 0x00000004ff4c7803 */ /* 0x000fe20000000000 */
[----:B------:R2:W4:Y:S01]  /*6970*/  SYNCS.PHASECHK.TRANS64.TRYWAIT P0, [R75+URZ+0xb0], R0 ;  /* 0x0000b0004b0075a7 */ /* 0x00052200080011ff */
[----:B-1----:R-:W-:Y:S01]  /*6980*/  @P5 SEL R35, RZ, 0x1, !P1 ;  /* 0x00000001ff235807 */ /* 0x002fe20004800000 */
[----:B--2---:R-:W-:Y:S06]  /*6990*/  @!P5 BRA `(.L_x_111) ;  /* 0x000000000058d947 */ /* 0x004fec0003800000 */
[----:B------:R-:W-:Y:S01]  /*69a0*/  IMAD.MOV.U32 R39, RZ, RZ, RZ ;  /* 0x000000ffff277224 */ /* 0x000fe200078e00ff */
[----:B------:R-:W-:Y:S01]  /*69b0*/  ISETP.NE.AND P1, PT, R35, RZ, PT ;  /* 0x000000ff2300720c */ /* 0x000fe20003f25270 */
[----:B------:R-:W-:Y:S01]  /*69c0*/  BSSY B0, `(.L_x_112) ;  /* 0x000000c000007945 */ /* 0x000fe20003800000 */
[----:B------:R-:W-:Y:S02]  /*69d0*/  CS2R R50, SRZ ;  /* 0x0000000000327805 */ /* 0x000fe4000001ff00 */
[----:B------:R-:W-:Y:S02]  /*69e0*/  CS2R R48, SRZ ;  /* 0x0000000000307805 */ /* 0x000fe4000001ff00 */
[----:B------:R-:W-:Y:S02]  /*69f0*/  CS2R R46, SRZ ;  /* 0x00000000002e7805 */ /* 0x000fe4000001ff00 */
[----:B------:R-:W-:Y:S02]  /*6a00*/  CS2R R44, SRZ ;  /* 0x00000000002c7805 */ /* 0x000fe4000001ff00 */
[----:B------:R-:W-:Y:S02]  /*6a10*/  CS2R R42, SRZ ;  /* 0x00000000002a7805 */ /* 0x000fe4000001ff00 */
[----:B------:R-:W-:Y:S02]  /*6a20*/  CS2R R40, SRZ ;  /* 0x0000000000287805 */ /* 0x000fe4000001ff00 */
[----:B------:R-:W-:Y:S01]  /*6a30*/  CS2R R36, SRZ ;  /* 0x0000000000247805 */ /* 0x000fe2000001ff00 */
[----:B------:R-:W-:Y:S06]  /*6a40*/  @P1 BRA `(.L_x_113) ;  /* 0x00000000000c1947 */ /* 0x000fec0003800000 */
[----:B------:R-:W-:Y:S04]  /*6a50*/  SHF.L.U32 R3, R66, 0x1f, RZ ;  /* 0x0000001f42037819 */ /* 0x000fe800000006ff */
[----:B------:R-:W1:Y:S02]  /*6a60*/  SYNCS.PHASECHK.TRANS64.TRYWAIT P1, [UR44+0x40], R3 ;  /* 0x00004003ff0075a7 */ /* 0x000e64000802112c */
[----:B-1----:R-:W-:Y:S05]  /*6a70*/  @!P1 BRA `(.L_x_114) ;  /* 0x0000003000c89947 */ /* 0x002fea0003800000 */
.L_x_113:
[----:B------:R-:W-:Y:S05]  /*6a80*/  BSYNC B0 ;  /* 0x0000000000007941 */ /* 0x000fea0003800000 */
.L_x_112:
[----:B------:R-:W-:Y:S01]  /*6a90*/  ISETP.NE.AND P1, PT, R76, RZ, PT ;  /* 0x000000ff4c00720c */ /* 0x000fe20003f25270 */
[----:B------:R-:W-:Y:S11]  /*6aa0*/  HFMA2 R34, -RZ, RZ, 0, 5.9604644775390625e-08 ;  /* 0x00000001ff227431 */ /* 0x000ff600000001ff */
[----:B------:R-:W-:Y:S01]  /*6ab0*/  @!UPT UIADD3 URZ, UPT, UPT, URZ, URZ, URZ ;  /* 0x000000fffffff290 */ /* 0x000fe2000fffe0ff */
[----:B------:R2:W1:Y:S04]  /*6ac0*/  @P1 LDS.128 R48, [R69] ;  /* 0x0000000045301984 */ /* 0x0004680000000c00 */
[----:B------:R2:W1:Y:S04]  /*6ad0*/  @P1 LDS.128 R44, [R68+0x10] ;  /* 0x00001000442c1984 */ /* 0x0004680000000c00 */
[----:B------:R2:W1:Y:S04]  /*6ae0*/  @P1 LDS.128 R40, [R67+0x20] ;  /* 0x0000200043281984 */ /* 0x0004680000000c00 */
[----:B------:R2:W1:Y:S02]  /*6af0*/  @P1 LDS.128 R36, [R63+0x30] ;  /* 0x000030003f241984 */ /* 0x0004640000000c00 */
.L_x_111:
[----:B------:R-:W-:Y:S05]  /*6b00*/  BSYNC B1 ;  /* 0x0000000000017941 */ /* 0x000fea0003800000 */
.L_x_110:
[----:B-1----:R-:W-:Y:S04]  /*6b10*/  SHF.R.U32.HI R2, RZ, 0x15, R25 ;  /* 0x00000015ff027819 */ /* 0x002fe80000011619 */
[----:B------:R-:W-:Y:S01]  /*6b20*/  LOP3.LUT P1, RZ, R2, 0x3, R57, 0x48, !PT ;  /* 0x0000000302ff7812 */ /* 0x000fe20007824839 */
[----:B------:R-:W-:Y:S01]  /*6b30*/  @!UPT UIADD3 URZ, UPT, UPT, URZ, URZ, URZ ;  /* 0x000000fffffff290 */ /* 0x000fe2000fffe0ff */
[----:B----4-:R-:W-:Y:S11]  /*6b40*/  @P0 BRA `(.L_x_115) ;  /* 0x0000000000080947 */ /* 0x010ff60003800000 */
[----:B------:R-:W1:Y:S02]  /*6b50*/  SYNCS.PHASECHK.TRANS64.TRYWAIT P0, [R75+URZ+0xb0], R0 ;  /* 0x0000b0004b0075a7 */ /* 0x000e6400080011ff */
[----:B-1----:R-:W-:Y:S05]  /*6b60*/  @!P0 BRA `(.L_x_116) ;  /* 0x0000003000a48947 */ /* 0x002fea0003800000 */
.L_x_115:
[----:B------:R-:W-:Y:S05]  /*6b70*/  @!P1 BRA `(.L_x_117) ;  /* 0x0000000000409947 */ /* 0x000fea0003800000 */
[----:B------:R-:W4:Y:S01]  /*6b80*/  LDCU.64 UR8, c[0x4][0x70] ;  /* 0x01000e00ff0877ac */ /* 0x000f220008000a00 */
[----:B------:R-:W-:Y:S01]  /*6b90*/  MOV R3, 0x0 ;  /* 0x0000000000037802 */ /* 0x000fe20000000f00 */
[----:B------:R-:W-:Y:S02]  /*6ba0*/  HFMA2 R12, -RZ, RZ, 0, 5.9604644775390625e-08 ;  /* 0x00000001ff0c7431 */ /* 0x000fe400000001ff */
[----:B------:R-:W-:Y:S02]  /*6bb0*/  IMAD.MOV.U32 R8, RZ, RZ, 0x192 ;  /* 0x00000192ff087424 */ /* 0x000fe400078e00ff */
[----:B------:R-:W-:Y:S01]  /*6bc0*/  IMAD.MOV.U32 R13, RZ, RZ, RZ ;  /* 0x000000ffff0d7224 */ /* 0x000fe200078e00ff */
[----:B------:R-:W5:Y:S01]  /*6bd0*/  LDCU.64 UR6, c[0x4][0x78] ;  /* 0x01000f00ff0677ac */ /* 0x000f620008000a00 */
[----:B------:R-:W1:Y:S01]  /*6be0*/  LDC.64 R2, c[0x4][R3] ;  /* 0x0100000003027b82 */ /* 0x000e620000000a00 */
[----:B------:R-:W2:Y:S01]  /*6bf0*/  LDCU.64 UR4, c[0x4][0x10] ;  /* 0x01000200ff0477ac */ /* 0x000ea20008000a00 */
[----:B----4-:R-:W-:Y:S01]  /*6c00*/  MOV R5, UR9 ;  /* 0x0000000900057c02 */ /* 0x010fe20008000f00 */
[----:B------:R-:W-:Y:S01]  /*6c10*/  IMAD.U32 R4, RZ, RZ, UR8 ;  /* 0x00000008ff047e24 */ /* 0x000fe2000f8e00ff */
[----:B-----5:R-:W-:Y:S01]  /*6c20*/  MOV R7, UR7 ;  /* 0x0000000700077c02 */ /* 0x020fe20008000f00 */
[----:B------:R-:W-:Y:S01]  /*6c30*/  IMAD.U32 R6, RZ, RZ, UR6 ;  /* 0x00000006ff067e24 */ /* 0x000fe2000f8e00ff */
[----:B--2---:R-:W-:Y:S01]  /*6c40*/  MOV R11, UR5 ;  /* 0x00000005000b7c02 */ /* 0x004fe20008000f00 */
[----:B------:R-:W-:Y:S02]  /*6c50*/  IMAD.U32 R10, RZ, RZ, UR4 ;  /* 0x00000004ff0a7e24 */ /* 0x000fe4000f8e00ff */
[----:B------:R-:W-:Y:S07]  /*6c60*/  LEPC R20, `(.L_x_117) ;  /* 0x000000001014794e */ /* 0x000fee0000000000 */
[----:B-1-3--:R-:W-:Y:S05]  /*6c70*/  CALL.ABS.NOINC R2 ;  /* 0x0000000002007343 */ /* 0x00afea0003c00000 */
.L_x_117:
[----:B------:R-:W-:Y:S01]  /*6c80*/  LOP3.LUT R20, R48, 0xffffe000, RZ, 0xc0, !PT ;  /* 0xffffe00030147812 */ /* 0x000fe200078ec0ff */
[----:B------:R-:W-:Y:S05]  /*6c90*/  WARPSYNC.ALL ;  /* 0x0000000000007948 */ /* 0x000fea0003800000 */
[----:B------:R-:W-:Y:S01]  /*6ca0*/  R2UR UR4, R25 ;  /* 0x00000000190472ca */ /* 0x000fe200000e0000 */
[----:B------:R-:W-:Y:S01]  /*6cb0*/  BSSY.RECONVERGENT B0, `(.L_x_118) ;  /* 0x0000058000007945 */ /* 0x000fe20003800200 */
[----:B------:R-:W-:Y:S02]  /*6cc0*/  LOP3.LUT R21, R49, 0xffffe000, RZ, 0xc0, !PT ;  /* 0xffffe00031157812 */ /* 0x000fe400078ec0ff */
[----:B------:R-:W-:Y:S02]  /*6cd0*/  LOP3.LUT R26, R50, 0xffffe000, RZ, 0xc0, !PT ;  /* 0xffffe000321a7812 */ /* 0x000fe400078ec0ff */
[----:B------:R-:W-:Y:S02]  /*6ce0*/  LOP3.LUT R33, R44, 0xffffe000, RZ, 0xc0, !PT ;  /* 0xffffe0002c217812 */ /* 0x000fe400078ec0ff */
[----:B------:R-:W-:Y:S05]  /*6cf0*/  ISETP.NE.AND P0, PT, R71, RZ, PT ;  /* 0x000000ff4700720c */ /* 0x000fea0003f05270 */
[----:B------:R-:W1:Y:S02]  /*6d00*/  LDTM.x16 R4, tmem[UR4] ;  /* 0x00000004000479ee */ /* 0x000e640008240000 */
[C---:B-1-3--:R-:W-:Y:S01]  /*6d10*/  FMUL R0, R24.reuse, R4 ;  /* 0x0000000418007220 */ /* 0x04afe20000400000 */
[C---:B------:R-:W-:Y:S01]  /*6d20*/  FMUL R2, R24.reuse, R5 ;  /* 0x0000000518027220 */ /* 0x040fe20000400000 */
[C---:B------:R-:W-:Y:S01]  /*6d30*/  FMUL R3, R24.reuse, R6 ;  /* 0x0000000618037220 */ /* 0x040fe20000400000 */
[----:B------:R-:W-:Y:S01]  /*6d40*/  FMUL R7, R24, R7 ;  /* 0x0000000718077220 */ /* 0x000fe20000400000 */
[----:B------:R-:W-:Y:S01]  /*6d50*/  FFMA R28, R27, R20, R0 ;  /* 0x000000141b1c7223 */ /* 0x000fe20000000000 */
[----:B------:R-:W-:Y:S01]  /*6d60*/  LOP3.LUT R20, R51, 0xffffe000, RZ, 0xc0, !PT ;  /* 0xffffe00033147812 */ /* 0x000fe200078ec0ff */
[C---:B------:R-:W-:Y:S01]  /*6d70*/  FFMA R29, R27.reuse, R21, R2 ;  /* 0x000000151b1d7223 */ /* 0x040fe20000000002 */
[----:B------:R-:W-:Y:S01]  /*6d80*/  LOP3.LUT R21, R46, 0xffffe000, RZ, 0xc0, !PT ;  /* 0xffffe0002e157812 */ /* 0x000fe200078ec0ff */
[----:B------:R-:W-:Y:S01]  /*6d90*/  FFMA R30, R27, R26, R3 ;  /* 0x0000001a1b1e7223 */ /* 0x000fe20000000003 */
[----:B------:R-:W-:Y:S01]  /*6da0*/  LOP3.LUT R26, R45, 0xffffe000, RZ, 0xc0, !PT ;  /* 0xffffe0002d1a7812 */ /* 0x000fe200078ec0ff */
[----:B------:R-:W-:Y:S01]  /*6db0*/  FFMA R31, R27, R20, R7 ;  /* 0x000000141b1f7223 */ /* 0x000fe20000000007 */
[----:B------:R-:W-:Y:S01]  /*6dc0*/  LOP3.LUT R20, R47, 0xffffe000, RZ, 0xc0, !PT ;  /* 0xffffe0002f147812 */ /* 0x000fe200078ec0ff */
[C---:B------:R-:W-:Y:S01]  /*6dd0*/  FMUL R4, R24.reuse, R8 ;  /* 0x0000000818047220 */ /* 0x040fe20000400000 */
[----:B------:R-:W-:Y:S01]  /*6de0*/  F2FP.TF32.F32.PACK_B R28, R28 ;  /* 0x0000001cff1c723e */ /* 0x000fe200024050ff */
[C---:B------:R-:W-:Y:S01]  /*6df0*/  FMUL R5, R24.reuse, R9 ;  /* 0x0000000918057220 */ /* 0x040fe20000400000 */
[----:B------:R-:W-:Y:S01]  /*6e00*/  F2FP.TF32.F32.PACK_B R29, R29 ;  /* 0x0000001dff1d723e */ /* 0x000fe200024050ff */
[C---:B------:R-:W-:Y:S01]  /*6e10*/  FMUL R6, R24.reuse, R10 ;  /* 0x0000000a18067220 */ /* 0x040fe20000400000 */
[----:B------:R-:W-:Y:S01]  /*6e20*/  FMUL R11, R24, R11 ;  /* 0x0000000b180b7220 */ /* 0x000fe20000400000 */
[----:B------:R-:W-:Y:S01]  /*6e30*/  F2FP.TF32.F32.PACK_B R30, R30 ;  /* 0x0000001eff1e723e */ /* 0x000fe200024050ff */
[C---:B------:R-:W-:Y:S01]  /*6e40*/  FFMA R4, R27.reuse, R33, R4 ;  /* 0x000000211b047223 */ /* 0x040fe20000000004 */
[----:B------:R-:W-:Y:S01]  /*6e50*/  F2FP.TF32.F32.PACK_B R31, R31 ;  /* 0x0000001fff1f723e */ /* 0x000fe200024050ff */
[C---:B------:R-:W-:Y:S01]  /*6e60*/  FFMA R5, R27.reuse, R26, R5 ;  /* 0x0000001a1b057223 */ /* 0x040fe20000000005 */
[C---:B------:R-:W-:Y:S01]  /*6e70*/  FFMA R6, R27.reuse, R21, R6 ;  /* 0x000000151b067223 */ /* 0x040fe20000000006 */
[----:B------:R-:W-:Y:S01]  /*6e80*/  FFMA R7, R27, R20, R11 ;  /* 0x000000141b077223 */ /* 0x000fe2000000000b */
[----:B------:R-:W-:Y:S01]  /*6e90*/  LOP3.LUT R33, R40, 0xffffe000, RZ, 0xc0, !PT ;  /* 0xffffe00028217812 */ /* 0x000fe200078ec0ff */
[----:B------:R1:W-:Y:S01]  /*6ea0*/  STS.128 [R69], R28 ;  /* 0x0000001c45007388 */ /* 0x0003e20000000c00 */
[----:B------:R-:W-:Y:S01]  /*6eb0*/  LOP3.LUT R26, R41, 0xffffe000, RZ, 0xc0, !PT ;  /* 0xffffe000291a7812 */ /* 0x000fe200078ec0ff */
[C---:B------:R-:W-:Y:S01]  /*6ec0*/  FMUL R8, R24.reuse, R12 ;  /* 0x0000000c18087220 */ /* 0x040fe20000400000 */
[----:B------:R-:W-:Y:S01]  /*6ed0*/  FMUL R9, R24, R13 ;  /* 0x0000000d18097220 */ /* 0x000fe20000400000 */
[----:B------:R-:W-:Y:S01]  /*6ee0*/  LOP3.LUT R21, R42, 0xffffe000, RZ, 0xc0, !PT ;  /* 0xffffe0002a157812 */ /* 0x000fe200078ec0ff */
[C---:B------:R-:W-:Y:S01]  /*6ef0*/  FMUL R10, R24.reuse, R14 ;  /* 0x0000000e180a7220 */ /* 0x040fe20000400000 */
[----:B------:R-:W-:Y:S01]  /*6f00*/  LOP3.LUT R20, R43, 0xffffe000, RZ, 0xc0, !PT ;  /* 0xffffe0002b147812 */ /* 0x000fe200078ec0ff */
[----:B------:R-:W-:Y:S01]  /*6f10*/  FMUL R15, R24, R15 ;  /* 0x0000000f180f7220 */ /* 0x000fe20000400000 */
[----:B------:R-:W-:Y:S01]  /*6f20*/  F2FP.TF32.F32.PACK_B R4, R4 ;  /* 0x00000004ff04723e */ /* 0x000fe200024050ff */
[C---:B------:R-:W-:Y:S01]  /*6f30*/  FFMA R8, R27.reuse, R33, R8 ;  /* 0x000000211b087223 */ /* 0x040fe20000000008 */
[----:B------:R-:W-:Y:S01]  /*6f40*/  F2FP.TF32.F32.PACK_B R5, R5 ;  /* 0x00000005ff05723e */ /* 0x000fe200024050ff */
[C---:B------:R-:W-:Y:S01]  /*6f50*/  FFMA R9, R27.reuse, R26, R9 ;  /* 0x0000001a1b097223 */ /* 0x040fe20000000009 */
[----:B------:R-:W-:Y:S01]  /*6f60*/  F2FP.TF32.F32.PACK_B R6, R6 ;  /* 0x00000006ff06723e */ /* 0x000fe200024050ff */
[C---:B------:R-:W-:Y:S01]  /*6f70*/  FFMA R10, R27.reuse, R21, R10 ;  /* 0x000000151b0a7223 */ /* 0x040fe2000000000a */
[----:B------:R-:W-:Y:S01]  /*6f80*/  F2FP.TF32.F32.PACK_B R7, R7 ;  /* 0x00000007ff07723e */ /* 0x000fe200024050ff */
[----:B------:R-:W-:Y:S01]  /*6f90*/  FFMA R11, R27, R20, R15 ;  /* 0x000000141b0b7223 */ /* 0x000fe2000000000f */
[----:B------:R-:W-:Y:S01]  /*6fa0*/  LOP3.LUT R33, R36, 0xffffe000, RZ, 0xc0, !PT ;  /* 0xffffe00024217812 */ /* 0x000fe200078ec0ff */
[C---:B------:R-:W-:Y:S01]  /*6fb0*/  FMUL R12, R24.reuse, R16 ;  /* 0x00000010180c7220 */ /* 0x040fe20000400000 */
[----:B------:R-:W-:Y:S01]  /*6fc0*/  LOP3.LUT R26, R37, 0xffffe000, RZ, 0xc0, !PT ;  /* 0xffffe000251a7812 */ /* 0x000fe200078ec0ff */
[----:B------:R1:W-:Y:S01]  /*6fd0*/  STS.128 [R68+0x10], R4 ;  /* 0x0000100444007388 */ /* 0x0003e20000000c00 */
        /* <DEDUP_REMOVED lines=13> */
[----:B------:R-:W-:Y:S02]  /*70b0*/  F2FP.TF32.F32.PACK_B R12, R12 ;  /* 0x0000000cff0c723e */ /* 0x000fe400024050ff */
[----:B------:R-:W-:Y:S01]  /*70c0*/  F2FP.TF32.F32.PACK_B R13, R13 ;  /* 0x0000000dff0d723e */ /* 0x000fe200024050ff */
[----:B------:R1:W-:Y:S01]  /*70d0*/  STS.128 [R67+0x20], R8 ;  /* 0x0000200843007388 */ /* 0x0003e20000000c00 */
[----:B------:R-:W-:Y:S02]  /*70e0*/  F2FP.TF32.F32.PACK_B R14, R14 ;  /* 0x0000000eff0e723e */ /* 0x000fe400024050ff */
[----:B------:R-:W-:Y:S05]  /*70f0*/  F2FP.TF32.F32.PACK_B R15, R15 ;  /* 0x0000000fff0f723e */ /* 0x000fea00024050ff */
[----:B------:R1:W-:Y:S01]  /*7100*/  STS.128 [R63+0x30], R12 ;  /* 0x0000300c3f007388 */ /* 0x0003e20000000c00 */
[----:B------:R-:W-:Y:S01]  /*7110*/  @!PT LDS RZ, [RZ] ;  /* 0x00000000fffff984 */ /* 0x000fe20000000800 */
[----:B------:R-:W-:Y:S01]  /*7120*/  @!PT LDS RZ, [RZ] ;  /* 0x00000000fffff984 */ /* 0x000fe20000000800 */
[----:B------:R-:W-:Y:S01]  /*7130*/  @!PT LDS RZ, [RZ] ;  /* 0x00000000fffff984 */ /* 0x000fe20000000800 */
[----:B------:R-:W-:Y:S01]  /*7140*/  @!PT LDS RZ, [RZ] ;  /* 0x00000000fffff984 */ /* 0x000fe20000000800 */
[----:B------:R3:W-:Y:S07]  /*7150*/  MEMBAR.ALL.CTA ;  /* 0x0000000000007992 */ /* 0x0007ee0000008000 */
[----:B---3--:R-:W3:Y:S02]  /*7160*/  FENCE.VIEW.ASYNC.S ;  /* 0x00000000000073c6 */ /* 0x008ee40000000000 */
[----:B---3--:R-:W-:Y:S06]  /*7170*/  BAR.SYNC.DEFER_BLOCKING 0x1, 0x80 ;  /* 0x0042000000007b1d */ /* 0x008fec0000010000 */
[----:B------:R-:W-:Y:S05]  /*7180*/  @P0 BRA `(.L_x_119) ;  /* 0x0000000000280947 */ /* 0x000fea0003800000 */
[----:B------:R-:W3:Y:S01]  /*7190*/  LDCU.64 UR6, c[0x0][0x348] ;  /* 0x00006900ff0677ac */ /* 0x000ee20008000a00 */
[----:B------:R-:W-:Y:S01]  /*71a0*/  UIADD3 UR4, UPT, UPT, UR44, 0x200, URZ ;  /* 0x000002002c047890 */ /* 0x000fe2000fffe0ff */
[----:B------:R-:W-:Y:S05]  /*71b0*/  UMOV UR51, UR36 ;  /* 0x0000002400337c82 */ /* 0x000fea0008000000 */
[----:B------:R-:W-:Y:S04]  /*71c0*/  MOV R60, UR4 ;  /* 0x00000004003c7c02 */ /* 0x000fe80008000f00 */
[----:B------:R-:W-:Y:S01]  /*71d0*/  R2UR UR48, R60 ;  /* 0x000000003c3072ca */ /* 0x000fe200000e0000 */
[----:B---3--:R-:W-:Y:S04]  /*71e0*/  UIADD3 UR4, UP0, UPT, UR6, 0x680, URZ ;  /* 0x0000068006047890 */ /* 0x008fe8000ff1e0ff */
[----:B------:R-:W-:Y:S09]  /*71f0*/  UIADD3.X UR5, UPT, UPT, URZ, UR7, URZ, UP0, !UPT ;  /* 0x00000007ff057290 */ /* 0x000ff200087fe4ff */
[----:B------:R3:W-:Y:S01]  /*7200*/  UTMASTG.3D [UR48], [UR4] ;  /* 0x00000030040073b5 */ /* 0x0007e20008010000 */
[----:B------:R0:W-:Y:S01]  /*7210*/  UTMACMDFLUSH ;  /* 0x00000000000079b7 */ /* 0x0001e20000000000 */
[----:B---3--:R-:W-:Y:S04]  /*7220*/  DEPBAR.LE SB0, 0x1 ;  /* 0x000080400000791a */ /* 0x008fe80000000000 */
.L_x_119:
[----:B------:R-:W-:Y:S05]  /*7230*/  BSYNC.RECONVERGENT B0 ;  /* 0x0000000000007941 */ /* 0x000fea0003800200 */
.L_x_118:
[----:B------:R-:W-:Y:S01]  /*7240*/  BAR.SYNC.DEFER_BLOCKING 0x1, 0x80 ;  /* 0x0042000000007b1d */ /* 0x000fe20000010000 */
[----:B------:R-:W-:Y:S01]  /*7250*/  ISETP.NE.AND P1, PT, R74, RZ, PT ;  /* 0x000000ff4a00720c */ /* 0x000fe20003f25270 */
[----:B------:R-:W-:Y:S01]  /*7260*/  UISETP.NE.AND UP0, UPT, UR52, URZ, UPT ;  /* 0x000000ff3400728c */ /* 0x000fe2000bf05270 */
[----:B------:R-:W-:Y:S11]  /*7270*/  LEA R3, R34, UR44, 0x3 ;  /* 0x0000002c22037c11 */ /* 0x000ff6000f8e18ff */
[----:B------:R-:W-:Y:S01]  /*7280*/  @P1 SHF.L.U32 R2, R66, 0x1f, RZ ;  /* 0x0000001f42021819 */ /* 0x000fe200000006ff */
[----:B------:R-:W-:Y:S06]  /*7290*/  BRA.U !UP0, `(.L_x_120) ;  /* 0x0000000108247547 */ /* 0x000fec000b800000 */
[----:B-1----:R-:W-:Y:S01]  /*72a0*/  IMAD.U32 R5, RZ, RZ, UR46 ;  /* 0x0000002eff057e24 */ /* 0x002fe2000f8e00ff */
[----:B------:R-:W-:Y:S01]  /*72b0*/  MOV R0, UR47 ;  /* 0x0000002f00007c02 */ /* 0x000fe20008000f00 */
[----:B------:R-:W-:Y:S03]  /*72c0*/  UIADD3 UR4, UPT, UPT, UR46, 0x1, URZ ;  /* 0x000000012e047890 */ /* 0x000fe6000fffe0ff */
[----:B------:R-:W-:Y:S01]  /*72d0*/  @P1 LEA R5, R5, UR44, 0x3 ;  /* 0x0000002c05051c11 */ /* 0x000fe2000f8e18ff */
[----:B------:R-:W-:Y:S04]  /*72e0*/  UISETP.NE.AND UP0, UPT, UR4, 0x4, UPT ;  /* 0x000000040400788c */ /* 0x000fe8000bf05270 */
[----:B------:R-:W-:Y:S01]  /*72f0*/  @P1 VIADD R5, R5, 0x60 ;  /* 0x0000006005051836 */ /* 0x000fe20000000000 */
[----:B------:R-:W-:Y:S04]  /*7300*/  USEL UR46, UR4, URZ, UP0 ;  /* 0x000000ff042e7287 */ /* 0x000fe80008000000 */
[----:B------:R-:W-:Y:S04]  /*7310*/  @P1 PRMT R0, R0, 0x654, R5 ;  /* 0x0000065400001816 */ /* 0x000fe80000000005 */
[----:B------:R3:W-:Y:S04]  /*7320*/  @P1 SYNCS.ARRIVE.TRANS64.RED.A1T0 RZ, [R0+URZ], RZ ;  /* 0x000000ff00ff19a7 */ /* 0x0007e800081004ff */
.L_x_120:
[----:B------:R-:W4:Y:S01]  /*7330*/  @P1 SYNCS.PHASECHK.TRANS64.TRYWAIT P0, [R3+URZ+0x40], R2 ;  /* 0x00004002030015a7 */ /* 0x000f2200080011ff */
[----:B------:R-:W-:Y:S01]  /*7340*/  BSSY B1, `(.L_x_121) ;  /* 0x0000016000017945 */ /* 0x000fe20003800000 */
[----:B----4-:R-:W-:Y:S03]  /*7350*/  @P1 SEL R35, RZ, 0x1, !P0 ;  /* 0x00000001ff231807 */ /* 0x010fe60004000000 */
[----:B------:R-:W-:Y:S05]  /*7360*/  @!P1 BRA `(.L_x_122) ;  /* 0x00000000004c9947 */ /* 0x000fea0003800000 */
[----:B------:R-:W-:Y:S01]  /*7370*/  ISETP.NE.AND P0, PT, R35, RZ, PT ;  /* 0x000000ff2300720c */ /* 0x000fe20003f05270 */
[----:B------:R-:W-:Y:S01]  /*7380*/  BSSY B0, `(.L_x_123) ;  /* 0x000000b000007945 */ /* 0x000fe20003800000 */
[----:B------:R-:W-:Y:S11]  /*7390*/  ISETP.NE.AND P1, PT, R76, RZ, PT ;  /* 0x000000ff4c00720c */ /* 0x000ff60003f25270 */
[----:B------:R-:W-:Y:S02]  /*73a0*/  @!UPT UIADD3 URZ, UPT, UPT, URZ, URZ, URZ ;  /* 0x000000fffffff290 */ /* 0x000fe4000fffe0ff */
[C---:B-1----:R-:W-:Y:S01]  /*73b0*/  @P1 IMAD R6, R34.reuse, 0x2000, R69 ;  /* 0x0000200022061824 */ /* 0x042fe200078e0245 */
[C---:B------:R-:W-:Y:S01]  /*73c0*/  @P1 LEA R4, R34.reuse, R67, 0xd ;  /* 0x0000004322041211 */ /* 0x040fe200078e68ff */
[C---:B------:R-:W-:Y:S02]  /*73d0*/  @P1 IMAD R5, R34.reuse, 0x2000, R68 ;  /* 0x0000200022051824 */ /* 0x040fe400078e0244 */
[----:B------:R-:W-:Y:S01]  /*73e0*/  @P1 IMAD R2, R34, 0x2000, R63 ;  /* 0x0000200022021824 */ /* 0x000fe200078e023f */
[----:B------:R-:W-:Y:S06]  /*73f0*/  @P0 BRA `(.L_x_124) ;  /* 0x00000000000c0947 */ /* 0x000fec0003800000 */
[----:B---3--:R-:W-:Y:S04]  /*7400*/  SHF.L.U32 R0, R66, 0x1f, RZ ;  /* 0x0000001f42007819 */ /* 0x008fe800000006ff */
[----:B------:R-:W1:Y:S02]  /*7410*/  SYNCS.PHASECHK.TRANS64.TRYWAIT P0, [R3+URZ+0x40], R0 ;  /* 0x00004000030075a7 */ /* 0x000e6400080011ff */
[----:B-1----:R-:W-:Y:S05]  /*7420*/  @!P0 BRA `(.L_x_125) ;  /* 0x0000002800888947 */ /* 0x002fea0003800000 */
.L_x_124:
[----:B------:R-:W-:Y:S05]  /*7430*/  BSYNC B0 ;  /* 0x0000000000007941 */ /* 0x000fea0003800000 */
.L_x_123:
[----:B------:R-:W-:Y:S02]  /*7440*/  ISETP.NE.AND P0, PT, R76, RZ, PT ;  /* 0x000000ff4c00720c */ /* 0x000fe40003f05270 */
[----:B------:R-:W-:Y:S11]  /*7450*/  IADD3 R34, PT, PT, R34, 0x1, RZ ;  /* 0x0000000122227810 */ /* 0x000ff60007ffe0ff */
[----:B------:R4:W1:Y:S04]  /*7460*/  @P0 LDS.128 R48, [R6] ;  /* 0x0000000006300984 */ /* 0x0008680000000c00 */
[----:B------:R4:W1:Y:S04]  /*7470*/  @P0 LDS.128 R44, [R5+0x10] ;  /* 0x00001000052c0984 */ /* 0x0008680000000c00 */
[----:B------:R4:W1:Y:S04]  /*7480*/  @P0 LDS.128 R40, [R4+0x20] ;  /* 0x0000200004280984 */ /* 0x0008680000000c00 */
[----:B------:R4:W1:Y:S02]  /*7490*/  @P0 LDS.128 R36, [R2+0x30] ;  /* 0x0000300002240984 */ /* 0x0008640000000c00 */
.L_x_122:
[----:B------:R-:W-:Y:S05]  /*74a0*/  BSYNC B1 ;  /* 0x0000000000017941 */ /* 0x000fea0003800000 */
.L_x_121:
[----:B-1-3--:R-:W-:Y:S05]  /*74b0*/  VIADD R0, R25, 0x10 ;  /* 0x0000001019007836 */ /* 0x00afea0000000000 */
[----:B------:R-:W-:Y:S04]  /*74c0*/  SHF.R.U32.HI R0, RZ, 0x15, R0 ;  /* 0x00000015ff007819 */ /* 0x000fe80000011600 */
[----:B------:R-:W-:Y:S11]  /*74d0*/  LOP3.LUT P0, RZ, R0, 0x3, R57, 0x48, !PT ;  /* 0x0000000300ff7812 */ /* 0x000ff60007804839 */
[----:B------:R-:W-:Y:S02]  /*74e0*/  @!UPT UIADD3 URZ, UPT, UPT, URZ, URZ, URZ ;  /* 0x000000fffffff290 */ /* 0x000fe4000fffe0ff */
[----:B------:R-:W-:Y:S05]  /*74f0*/  @!P0 BRA `(.L_x_126) ;  /* 0x0000000000408947 */ /* 0x000fea0003800000 */
[----:B------:R-:W1:Y:S01]  /*7500*/  LDCU.64 UR8, c[0x4][0x70] ;  /* 0x01000e00ff0877ac */ /* 0x000e620008000a00 */
[----:B------:R-:W-:Y:S01]  /*7510*/  MOV R3, 0x0 ;  /* 0x0000000000037802 */ /* 0x000fe20000000f00 */
[----:B------:R-:W-:Y:S02]  /*7520*/  HFMA2 R12, -RZ, RZ, 0, 5.9604644775390625e-08 ;  /* 0x00000001ff0c7431 */ /* 0x000fe400000001ff */
[----:B------:R-:W-:Y:S02]  /*7530*/  IMAD.MOV.U32 R8, RZ, RZ, 0x192 ;  /* 0x00000192ff087424 */ /* 0x000fe400078e00ff */
[----:B------:R-:W-:Y:S01]  /*7540*/  IMAD.MOV.U32 R13, RZ, RZ, RZ ;  /* 0x000000ffff0d7224 */ /* 0x000fe200078e00ff */
[----:B------:R-:W3:Y:S01]  /*7550*/  LDCU.64 UR6, c[0x4][0x78] ;  /* 0x01000f00ff0677ac */ /* 0x000ee20008000a00 */
[----:B----4-:R-:W4:Y:S01]  /*7560*/  LDC.64 R2, c[0x4][R3] ;  /* 0x0100000003027b82 */ /* 0x010f220000000a00 */
[----:B------:R-:W5:Y:S01]  /*7570*/  LDCU.64 UR4, c[0x4][0x10] ;  /* 0x01000200ff0477ac */ /* 0x000f620008000a00 */
[----:B-1----:R-:W-:Y:S01]  /*7580*/  MOV R5, UR9 ;  /* 0x0000000900057c02 */ /* 0x002fe20008000f00 */
[----:B------:R-:W-:Y:S01]  /*7590*/  IMAD.U32 R4, RZ, RZ, UR8 ;  /* 0x00000008ff047e24 */ /* 0x000fe2000f8e00ff */
[----:B---3--:R-:W-:Y:S01]  /*75a0*/  MOV R7, UR7 ;  /* 0x0000000700077c02 */ /* 0x008fe20008000f00 */
[----:B------:R-:W-:Y:S01]  /*75b0*/  IMAD.U32 R6, RZ, RZ, UR6 ;  /* 0x00000006ff067e24 */ /* 0x000fe2000f8e00ff */
[----:B-----5:R-:W-:Y:S01]  /*75c0*/  MOV R11, UR5 ;  /* 0x00000005000b7c02 */ /* 0x020fe20008000f00 */
[----:B------:R-:W-:Y:S02]  /*75d0*/  IMAD.U32 R10, RZ, RZ, UR4 ;  /* 0x00000004ff0a7e24 */ /* 0x000fe4000f8e00ff */
[----:B------:R-:W-:Y:S07]  /*75e0*/  LEPC R20, `(.L_x_126) ;  /* 0x000000001014794e */ /* 0x000fee0000000000 */
[----:B--2-4-:R-:W-:Y:S05]  /*75f0*/  CALL.ABS.NOINC R2 ;  /* 0x0000000002007343 */ /* 0x014fea0003c00000 */
.L_x_126:
[----:B------:R-:W-:Y:S01]  /*7600*/  ISETP.NE.AND P6, PT, R74, RZ, PT ;  /* 0x000000ff4a00720c */ /* 0x000fe20003fc5270 */
[----:B------:R-:W-:Y:S05]  /*7610*/  WARPSYNC.ALL ;  /* 0x0000000000007948 */ /* 0x000fea0003800000 */
[----:B------:R-:W-:Y:S01]  /*7620*/  R2UR UR4, R25 ;  /* 0x00000000190472ca */ /* 0x000fe200000e0000 */
[----:B------:R-:W-:Y:S01]  /*7630*/  IMAD.U32 R77, RZ, RZ, UR46 ;  /* 0x0000002eff4d7e24 */ /* 0x000fe2000f8e00ff */
[----:B------:R-:W-:Y:S01]  /*7640*/  LOP3.LUT R20, R48, 0xffffe000, RZ, 0xc0, !PT ;  /* 0xffffe00030147812 */ /* 0x000fe200078ec0ff */
[----:B------:R-:W-:Y:S01]  /*7650*/  BSSY.RECONVERGENT B0, `(.L_x_127) ;  /* 0x000005e000007945 */ /* 0x000fe20003800200 */
[----:B------:R-:W-:Y:S02]  /*7660*/  LOP3.LUT R21, R49, 0xffffe000, RZ, 0xc0, !PT ;  /* 0xffffe00031157812 */ /* 0x000fe400078ec0ff */
[----:B------:R-:W-:Y:S02]  /*7670*/  LOP3.LUT R26, R51, 0xffffe000, RZ, 0xc0, !PT ;  /* 0xffffe000331a7812 */ /* 0x000fe400078ec0ff */
[----:B------:R-:W-:Y:S01]  /*7680*/  @P6 LEA R0, R77, UR44, 0x3 ;  /* 0x0000002c4d006c11 */ /* 0x000fe2000f8e18ff */
[----:B------:R-:W-:Y:S01]  /*7690*/  IMAD.U32 R77, RZ, RZ, UR47 ;  /* 0x0000002fff4d7e24 */ /* 0x000fe2000f8e00ff */
[----:B------:R-:W-:Y:S02]  /*76a0*/  LOP3.LUT R33, R44, 0xffffe000, RZ, 0xc0, !PT ;  /* 0xffffe0002c217812 */ /* 0x000fe400078ec0ff */
[----:B------:R-:W-:Y:S01]  /*76b0*/  LOP3.LUT R32, R45, 0xffffe000, RZ, 0xc0, !PT ;  /* 0xffffe0002d207812 */ /* 0x000fe200078ec0ff */
[----:B----4-:R-:W1:Y:S01]  /*76c0*/  LDTM.x16 R4, tmem[UR4+0x10] ;  /* 0x00001004000479ee */ /* 0x010e620008240000 */
[----:B------:R-:W-:Y:S01]  /*76d0*/  ISETP.NE.AND P0, PT, R71, RZ, PT ;  /* 0x000000ff4700720c */ /* 0x000fe20003f05270 */
[----:B------:R-:W-:Y:S05]  /*76e0*/  @P6 VIADD R0, R0, 0x60 ;  /* 0x0000006000006836 */ /* 0x000fea0000000000 */
[----:B------:R-:W-:Y:S01]  /*76f0*/  @P6 PRMT R77, R77, 0x654, R0 ;  /* 0x000006544d4d6816 */ /* 0x000fe20000000000 */
[C---:B-1----:R-:W-:Y:S01]  /*7700*/  FMUL R0, R24.reuse, R4 ;  /* 0x0000000418007220 */ /* 0x042fe20000400000 */
[C---:B------:R-:W-:Y:S01]  /*7710*/  FMUL R2, R24.reuse, R5 ;  /* 0x0000000518027220 */ /* 0x040fe20000400000 */
[C---:B------:R-:W-:Y:S01]  /*7720*/  FMUL R3, R24.reuse, R6 ;  /* 0x0000000618037220 */ /* 0x040fe20000400000 */
[----:B------:R-:W-:Y:S01]  /*7730*/  FMUL R7, R24, R7 ;  /* 0x0000000718077220 */ /* 0x000fe20000400000 */
[C---:B------:R-:W-:Y:S01]  /*7740*/  FFMA R28, R27.reuse, R20, R0 ;  /* 0x000000141b1c7223 */ /* 0x040fe20000000000 */
[----:B------:R-:W-:Y:S01]  /*7750*/  LOP3.LUT R20, R50, 0xffffe000, RZ, 0xc0, !PT ;  /* 0xffffe00032147812 */ /* 0x000fe200078ec0ff */
[C---:B------:R-:W-:Y:S01]  /*7760*/  FFMA R29, R27.reuse, R21, R2 ;  /* 0x000000151b1d7223 */ /* 0x040fe20000000002 */
[----:B------:R-:W-:Y:S01]  /*7770*/  LOP3.LUT R21, R40, 0xffffe000, RZ, 0xc0, !PT ;  /* 0xffffe00028157812 */ /* 0x000fe200078ec0ff */
[----:B------:R-:W-:Y:S01]  /*7780*/  FMUL R4, R24, R8 ;  /* 0x0000000818047220 */ /* 0x000fe20000400000 */
[----:B------:R-:W-:Y:S01]  /*7790*/  F2FP.TF32.F32.PACK_B R28, R28 ;  /* 0x0000001cff1c723e */ /* 0x000fe200024050ff */
[C---:B------:R-:W-:Y:S01]  /*77a0*/  FFMA R30, R27.reuse, R20, R3 ;  /* 0x000000141b1e7223 */ /* 0x040fe20000000003 */
        /* <DEDUP_REMOVED lines=8> */
[----:B------:R-:W-:Y:S01]  /*7830*/  F2FP.TF32.F32.PACK_B R31, R31 ;  /* 0x0000001fff1f723e */ /* 0x000fe200024050ff */
[C---:B------:R-:W-:Y:S01]  /*7840*/  FFMA R4, R27.reuse, R33, R4 ;  /* 0x000000211b047223 */ /* 0x040fe20000000004 */
[C---:B------:R-:W-:Y:S01]  /*7850*/  FFMA R5, R27.reuse, R32, R5 ;  /* 0x000000201b057223 */ /* 0x040fe20000000005 */
[C---:B------:R-:W-:Y:S01]  /*7860*/  FFMA R6, R27.reuse, R20, R6 ;  /* 0x000000141b067223 */ /* 0x040fe20000000006 */
[----:B------:R-:W-:Y:S01]  /*7870*/  FFMA R7, R27, R26, R11 ;  /* 0x0000001a1b077223 */ /* 0x000fe2000000000b */
[----:B------:R1:W-:Y:S01]  /*7880*/  STS.128 [R69+0x2000], R28 ;  /* 0x0020001c45007388 */ /* 0x0003e20000000c00 */
[----:B------:R-:W-:Y:S01]  /*7890*/  LOP3.LUT R32, R41, 0xffffe000, RZ, 0xc0, !PT ;  /* 0xffffe00029207812 */ /* 0x000fe200078ec0ff */
[----:B------:R-:W-:Y:S01]  /*78a0*/  FMUL R8, R24, R12 ;  /* 0x0000000c18087220 */ /* 0x000fe20000400000 */
[----:B------:R-:W-:Y:S01]  /*78b0*/  LOP3.LUT R33, R42, 0xffffe000, RZ, 0xc0, !PT ;  /* 0xffffe0002a217812 */ /* 0x000fe200078ec0ff */
[C---:B------:R-:W-:Y:S01]  /*78c0*/  FMUL R9, R24.reuse, R13 ;  /* 0x0000000d18097220 */ /* 0x040fe20000400000 */
[----:B------:R-:W-:Y:S01]  /*78d0*/  LOP3.LUT R20, R43, 0xffffe000, RZ, 0xc0, !PT ;  /* 0xffffe0002b147812 */ /* 0x000fe200078ec0ff */
[C---:B------:R-:W-:Y:S01]  /*78e0*/  FMUL R10, R24.reuse, R14 ;  /* 0x0000000e180a7220 */ /* 0x040fe20000400000 */
        /* <DEDUP_REMOVED lines=30> */
[----:B------:R-:W-:Y:S02]  /*7ad0*/  F2FP.TF32.F32.PACK_B R15, R15 ;  /* 0x0000000fff0f723e */ /* 0x000fe400024050ff */
[----:B------:R-:W-:Y:S02]  /*7ae0*/  LEA R0, R34, UR44, 0x3 ;  /* 0x0000002c22007c11 */ /* 0x000fe4000f8e18ff */
[----:B------:R-:W-:Y:S01]  /*7af0*/  @P6 SHF.L.U32 R3, R66, 0x1f, RZ ;  /* 0x0000001f42036819 */ /* 0x000fe200000006ff */
        /* <DEDUP_REMOVED lines=10> */
[----:B------:R-:W-:Y:S02]  /*7ba0*/  UIADD3 UR9, UPT, UPT, UR49, 0x10, URZ ;  /* 0x0000001031097890 */ /* 0x000fe4000fffe0ff */
[----:B------:R-:W-:Y:S01]  /*7bb0*/  UIADD3 UR8, UPT, UPT, UR44, 0x2200, URZ ;  /* 0x000022002c087890 */ /* 0x000fe2000fffe0ff */
[----:B------:R-:W-:Y:S01]  /*7bc0*/  UMOV UR10, UR50 ;  /* 0x00000032000a7c82 */ /* 0x000fe20008000000 */
[----:B------:R-:W-:Y:S01]  /*7bd0*/  UMOV UR11, UR36 ;  /* 0x00000024000b7c82 */ /* 0x000fe20008000000 */
[----:B---3--:R-:W-:Y:S04]  /*7be0*/  UIADD3 UR4, UP0, UPT, UR6, 0x680, URZ ;  /* 0x0000068006047890 */ /* 0x008fe8000ff1e0ff */
[----:B------:R-:W-:Y:S09]  /*7bf0*/  UIADD3.X UR5, UPT, UPT, URZ, UR7, URZ, UP0, !UPT ;  /* 0x00000007ff057290 */ /* 0x000ff200087fe4ff */
[----:B------:R3:W-:Y:S01]  /*7c00*/  UTMASTG.3D [UR8], [UR4] ;  /* 0x00000008040073b5 */ /* 0x0007e20008010000 */
[----:B------:R0:W-:Y:S01]  /*7c10*/  UTMACMDFLUSH ;  /* 0x00000000000079b7 */ /* 0x0001e20000000000 */
[----:B---3--:R-:W-:Y:S04]  /*7c20*/  DEPBAR.LE SB0, 0x1 ;  /* 0x000080400000791a */ /* 0x008fe80000000000 */
.L_x_128:
[----:B------:R-:W-:Y:S05]  /*7c30*/  BSYNC.RECONVERGENT B0 ;  /* 0x0000000000007941 */ /* 0x000fea0003800200 */
.L_x_127:
[----:B------:R-:W-:Y:S01]  /*7c40*/  BAR.SYNC.DEFER_BLOCKING 0x1, 0x80 ;  /* 0x0042000000007b1d */ /* 0x000fe20000010000 */
[----:B------:R-:W-:Y:S04]  /*7c50*/  UIADD3 UR4, UPT, UPT, UR46, 0x1, URZ ;  /* 0x000000012e047890 */ /* 0x000fe8000fffe0ff */
[----:B------:R-:W-:Y:S04]  /*7c60*/  UISETP.NE.AND UP0, UPT, UR4, 0x4, UPT ;  /* 0x000000040400788c */ /* 0x000fe8000bf05270 */
[----:B------:R-:W-:Y:S01]  /*7c70*/  USEL UR45, UR4, URZ, UP0 ;  /* 0x000000ff042d7287 */ /* 0x000fe20008000000 */
[----:B------:R3:W-:Y:S01]  /*7c80*/  @P6 SYNCS.ARRIVE.TRANS64.RED.A1T0 RZ, [R77+URZ], RZ ;  /* 0x000000ff4dff69a7 */ /* 0x0007e200081004ff */
[----:B------:R-:W-:Y:S01]  /*7c90*/  BSSY B1, `(.L_x_129) ;  /* 0x0000017000017945 */ /* 0x000fe20003800000 */
[----:B------:R-:W4:Y:S02]  /*7ca0*/  @P6 SYNCS.PHASECHK.TRANS64.TRYWAIT P0, [R0+URZ+0x40], R3 ;  /* 0x00004003000065a7 */ /* 0x000f2400080011ff */
[----:B----4-:R-:W-:Y:S01]  /*7cb0*/  @P6 SEL R35, RZ, 0x1, !P0 ;  /* 0x00000001ff236807 */ /* 0x010fe20004000000 */
[----:B---3--:R-:W-:Y:S06]  /*7cc0*/  @!P6 BRA `(.L_x_130) ;  /* 0x00000000004ce947 */ /* 0x008fec0003800000 */
        /* <DEDUP_REMOVED lines=9> */
[----:B------:R-:W-:Y:S04]  /*7d60*/  SHF.L.U32 R7, R66, 0x1f, RZ ;  /* 0x0000001f42077819 */ /* 0x000fe800000006ff */
[----:B------:R-:W1:Y:S02]  /*7d70*/  SYNCS.PHASECHK.TRANS64.TRYWAIT P0, [R0+URZ+0x40], R7 ;  /* 0x00004007000075a7 */ /* 0x000e6400080011ff */
[----:B-1----:R-:W-:Y:S05]  /*7d80*/  @!P0 BRA `(.L_x_133) ;  /* 0x0000002000448947 */ /* 0x002fea0003800000 */
.L_x_132:
[----:B------:R-:W-:Y:S05]  /*7d90*/  BSYNC B0 ;  /* 0x0000000000007941 */ /* 0x000fea0003800000 */
.L_x_131:
[----:B------:R-:W-:Y:S02]  /*7da0*/  ISETP.NE.AND P0, PT, R76, RZ, PT ;  /* 0x000000ff4c00720c */ /* 0x000fe40003f05270 */
[----:B------:R-:W-:Y:S11]  /*7db0*/  IADD3 R34, PT, PT, R34, 0x1, RZ ;  /* 0x0000000122227810 */ /* 0x000ff60007ffe0ff */
[----:B------:R3:W4:Y:S04]  /*7dc0*/  @P0 LDS.128 R48, [R5] ;  /* 0x0000000005300984 */ /* 0x0007280000000c00 */
[----:B------:R3:W1:Y:S04]  /*7dd0*/  @P0 LDS.128 R44, [R4+0x10] ;  /* 0x00001000042c0984 */ /* 0x0006680000000c00 */
[----:B------:R3:W1:Y:S04]  /*7de0*/  @P0 LDS.128 R40, [R3+0x20] ;  /* 0x0000200003280984 */ /* 0x0006680000000c00 */
[----:B------:R3:W1:Y:S02]  /*7df0*/  @P0 LDS.128 R36, [R2+0x30] ;  /* 0x0000300002240984 */ /* 0x0006640000000c00 */
.L_x_130:
[----:B------:R-:W-:Y:S05]  /*7e00*/  BSYNC B1 ;  /* 0x0000000000017941 */ /* 0x000fea0003800000 */
.L_x_129:
[----:B-1----:R-:W-:Y:S05]  /*7e10*/  VIADD R0, R25, 0x20 ;  /* 0x0000002019007836 */ /* 0x002fea0000000000 */
[----:B------:R-:W-:Y:S04]  /*7e20*/  SHF.R.U32.HI R0, RZ, 0x15, R0 ;  /* 0x00000015ff007819 */ /* 0x000fe80000011600 */
[----:B------:R-:W-:Y:S11]  /*7e30*/  LOP3.LUT P0, RZ, R0, 0x3, R57, 0x48, !PT ;  /* 0x0000000300ff7812 */ /* 0x000ff60007804839 */
[----:B------:R-:W-:Y:S02]  /*7e40*/  @!UPT UIADD3 URZ, UPT, UPT, URZ, URZ, URZ ;  /* 0x000000fffffff290 */ /* 0x000fe4000fffe0ff */
[----:B------:R-:W-:Y:S05]  /*7e50*/  @!P0 BRA `(.L_x_134) ;  /* 0x0000000000408947 */ /* 0x000fea0003800000 */
[----:B------:R-:W1:Y:S01]  /*7e60*/  LDCU.64 UR8, c[0x4][0x70] ;  /* 0x01000e00ff0877ac */ /* 0x000e620008000a00 */
[----:B---3--:R-:W-:Y:S01]  /*7e70*/  MOV R3, 0x0 ;  /* 0x0000000000037802 */ /* 0x008fe20000000f00 */
[----:B------:R-:W-:Y:S02]  /*7e80*/  HFMA2 R12, -RZ, RZ, 0, 5.9604644775390625e-08 ;  /* 0x00000001ff0c7431 */ /* 0x000fe400000001ff */
[----:B------:R-:W-:Y:S02]  /*7e90*/  IMAD.MOV.U32 R8, RZ, RZ, 0x192 ;  /* 0x00000192ff087424 */ /* 0x000fe400078e00ff */
[----:B------:R-:W-:Y:S01]  /*7ea0*/  IMAD.MOV.U32 R13, RZ, RZ, RZ ;  /* 0x000000ffff0d7224 */ /* 0x000fe200078e00ff */
[----:B------:R-:W3:Y:S01]  /*7eb0*/  LDCU.64 UR6, c[0x4][0x78] ;  /* 0x01000f00ff0677ac */ /* 0x000ee20008000a00 */
[----:B------:R-:W2:Y:S01]  /*7ec0*/  LDC.64 R2, c[0x4][R3] ;  /* 0x0100000003027b82 */ /* 0x000ea20000000a00 */
        /* <DEDUP_REMOVED lines=9> */
.L_x_134:
[----:B------:R-:W-:Y:S01]  /*7f60*/  ISETP.NE.AND P6, PT, R74, RZ, PT ;  /* 0x000000ff4a00720c */ /* 0x000fe20003fc5270 */
[----:B------:R-:W-:Y:S05]  /*7f70*/  WARPSYNC.ALL ;  /* 0x0000000000007948 */ /* 0x000fea0003800000 */
[----:B------:R-:W-:Y:S01]  /*7f80*/  R2UR UR4, R25 ;  /* 0x00000000190472ca */ /* 0x000fe200000e0000 */
[----:B------:R-:W-:Y:S01]  /*7f90*/  IMAD.U32 R77, RZ, RZ, UR45 ;  /* 0x0000002dff4d7e24 */ /* 0x000fe2000f8e00ff */
[----:B----4-:R-:W-:Y:S01]  /*7fa0*/  LOP3.LUT R20, R48, 0xffffe000, RZ, 0xc0, !PT ;  /* 0xffffe00030147812 */ /* 0x010fe200078ec0ff */
[----:B------:R-:W-:Y:S01]  /*7fb0*/  BSSY.RECONVERGENT B0, `(.L_x_135) ;  /* 0x000005e000007945 */ /* 0x000fe20003800200 */
[----:B------:R-:W-:Y:S02]  /*7fc0*/  LOP3.LUT R21, R49, 0xffffe000, RZ, 0xc0, !PT ;  /* 0xffffe00031157812 */ /* 0x000fe400078ec0ff */
[----:B------:R-:W-:Y:S02]  /*7fd0*/  LOP3.LUT R26, R51, 0xffffe000, RZ, 0xc0, !PT ;  /* 0xffffe000331a7812 */ /* 0x000fe400078ec0ff */
[----:B------:R-:W-:Y:S01]  /*7fe0*/  @P6 LEA R0, R77, UR44, 0x3 ;  /* 0x0000002c4d006c11 */ /* 0x000fe2000f8e18ff */
[----:B------:R-:W-:Y:S01]  /*7ff0*/  IMAD.U32 R77, RZ, RZ, UR47 ;  /* 0x0000002fff4d7e24 */ /* 0x000fe2000f8e00ff */
[----:B------:R-:W-:Y:S02]  /*8000*/  LOP3.LUT R33, R44, 0xffffe000, RZ, 0xc0, !PT ;  /* 0xffffe0002c217812 */ /* 0x000fe400078ec0ff */
[----:B------:R-:W-:Y:S01]  /*8010*/  LOP3.LUT R32, R45, 0xffffe000, RZ, 0xc0, !PT ;  /* 0xffffe0002d207812 */ /* 0x000fe200078ec0ff */
[----:B---3--:R-:W1:Y:S01]  /*8020*/  LDTM.x16 R4, tmem[UR4+0x20] ;  /* 0x00002004000479ee */ /* 0x008e620008240000 */
        /* <DEDUP_REMOVED lines=86> */
.L_x_136:
[----:B------:R-:W-:Y:S05]  /*8590*/  BSYNC.RECONVERGENT B0 ;  /* 0x0000000000007941 */ /* 0x000fea0003800200 */
.L_x_135:
        /* <DEDUP_REMOVED lines=21> */
.L_x_140:
[----:B------:R-:W-:Y:S05]  /*86f0*/  BSYNC B0 ;  /* 0x0000000000007941 */ /* 0x000fea0003800000 */
.L_x_139:
[----:B------:R-:W-:Y:S11]  /*8700*/  ISETP.NE.AND P0, PT, R76, RZ, PT ;  /* 0x000000ff4c00720c */ /* 0x000ff60003f05270 */
[----:B------:R-:W-:Y:S02]  /*8710*/  @!UPT UIADD3 URZ, UPT, UPT, URZ, URZ, URZ ;  /* 0x000000fffffff290 */ /* 0x000fe4000fffe0ff */
[----:B------:R3:W4:Y:S04]  /*8720*/  @P0 LDS.128 R48, [R4] ;  /* 0x0000000004300984 */ /* 0x0007280000000c00 */
[----:B------:R3:W1:Y:S04]  /*8730*/  @P0 LDS.128 R44, [R3+0x10] ;  /* 0x00001000032c0984 */ /* 0x0006680000000c00 */
[----:B------:R3:W1:Y:S04]  /*8740*/  @P0 LDS.128 R40, [R2+0x20] ;  /* 0x0000200002280984 */ /* 0x0006680000000c00 */
[----:B------:R3:W1:Y:S02]  /*8750*/  @P0 LDS.128 R36, [R34+0x30] ;  /* 0x0000300022240984 */ /* 0x0006640000000c00 */
.L_x_138:
[----:B------:R-:W-:Y:S05]  /*8760*/  BSYNC B1 ;  /* 0x0000000000017941 */ /* 0x000fea0003800000 */
.L_x_137:
        /* <DEDUP_REMOVED lines=21> */
.L_x_142:
[----:B------:R-:W-:Y:S01]  /*88c0*/  ISETP.NE.AND P0, PT, R71, RZ, PT ;  /* 0x000000ff4700720c */ /* 0x000fe20003f05270 */
[----:B------:R-:W-:Y:S05]  /*88d0*/  WARPSYNC.ALL ;  /* 0x0000000000007948 */ /* 0x000fea0003800000 */
[----:B------:R-:W-:Y:S01]  /*88e0*/  R2UR UR4, R25 ;  /* 0x00000000190472ca */ /* 0x000fe200000e0000 */
[----:B------:R-:W-:Y:S01]  /*88f0*/  VIADD R75, R75, 0xd0 ;  /* 0x000000d04b4b7836 */ /* 0x000fe20000000000 */
[----:B----4-:R-:W-:Y:S01]  /*8900*/  LOP3.LUT R0, R48, 0xffffe000, RZ, 0xc0, !PT ;  /* 0xffffe00030007812 */ /* 0x010fe200078ec0ff */
[----:B------:R-:W-:Y:S01]  /*8910*/  BSSY.RECONVERGENT B0, `(.L_x_143) ;  /* 0x000005a000007945 */ /* 0x000fe20003800200 */
[----:B---3--:R-:W-:Y:S02]  /*8920*/  LOP3.LUT R2, R49, 0xffffe000, RZ, 0xc0, !PT ;  /* 0xffffe00031027812 */ /* 0x008fe400078ec0ff */
[----:B------:R-:W-:Y:S02]  /*8930*/  LOP3.LUT R3, R50, 0xffffe000, RZ, 0xc0, !PT ;  /* 0xffffe00032037812 */ /* 0x000fe400078ec0ff */
[----:B------:R-:W-:Y:S02]  /*8940*/  LOP3.LUT R20, R51, 0xffffe000, RZ, 0xc0, !PT ;  /* 0xffffe00033147812 */ /* 0x000fe400078ec0ff */
[----:B------:R-:W-:Y:S02]  /*8950*/  LOP3.LUT R21, R44, 0xffffe000, RZ, 0xc0, !PT ;  /* 0xffffe0002c157812 */ /* 0x000fe400078ec0ff */
[----:B------:R-:W-:Y:S01]  /*8960*/  LOP3.LUT R26, R45, 0xffffe000, RZ, 0xc0, !PT ;  /* 0xffffe0002d1a7812 */ /* 0x000fe200078ec0ff */
[----:B------:R-:W1:Y:S01]  /*8970*/  LDTM.x16 R4, tmem[UR4+0x30] ;  /* 0x00003004000479ee */ /* 0x000e620008240000 */
[----:B------:R-:W-:Y:S01]  /*8980*/  LOP3.LUT R29, R46, 0xffffe000, RZ, 0xc0, !PT ;  /* 0xffffe0002e1d7812 */ /* 0x000fe200078ec0ff */
[----:B------:R-:W-:Y:S01]  /*8990*/  NOP ;  /* 0x0000000000007918 */ /* 0x000fe20000000000 */
[----:B------:R-:W-:Y:S02]  /*89a0*/  LOP3.LUT R28, R47, 0xffffe000, RZ, 0xc0, !PT ;  /* 0xffffe0002f1c7812 */ /* 0x000fe400078ec0ff */
[----:B------:R-:W-:Y:S02]  /*89b0*/  LOP3.LUT R75, R75, 0xfefffff8, RZ, 0xc0, !PT ;  /* 0xfefffff84b4b7812 */ /* 0x000fe400078ec0ff */
[----:B------:R-:W-:Y:S02]  /*89c0*/  LOP3.LUT R31, R40, 0xffffe000, RZ, 0xc0, !PT ;  /* 0xffffe000281f7812 */ /* 0x000fe400078ec0ff */
[----:B------:R-:W-:Y:S01]  /*89d0*/  LOP3.LUT R30, R41, 0xffffe000, RZ, 0xc0, !PT ;  /* 0xffffe000291e7812 */ /* 0x000fe200078ec0ff */
[----:B-1----:R1:W-:Y:S01]  /*89e0*/  SYNCS.ARRIVE.TRANS64.RED.A1T0 RZ, [R75+URZ], RZ ;  /* 0x000000ff4bff79a7 */ /* 0x0023e200081004ff */
[----:B------:R-:W-:Y:S02]  /*89f0*/  LOP3.LUT R33, R42, 0xffffe000, RZ, 0xc0, !PT ;  /* 0xffffe0002a217812 */ /* 0x000fe400078ec0ff */
[----:B------:R-:W-:Y:S02]  /*8a00*/  LOP3.LUT R32, R43, 0xffffe000, RZ, 0xc0, !PT ;  /* 0xffffe0002b207812 */ /* 0x000fe400078ec0ff */
[----:B------:R-:W-:Y:S02]  /*8a10*/  LOP3.LUT R35, R36, 0xffffe000, RZ, 0xc0, !PT ;  /* 0xffffe00024237812 */ /* 0x000fe400078ec0ff */
[----:B------:R-:W-:Y:S02]  /*8a20*/  LOP3.LUT R34, R37, 0xffffe000, RZ, 0xc0, !PT ;  /* 0xffffe00025227812 */ /* 0x000fe400078ec0ff */
[----:B------:R-:W-:Y:S02]  /*8a30*/  LOP3.LUT R37, R38, 0xffffe000, RZ, 0xc0, !PT ;  /* 0xffffe00026257812 */ /* 0x000fe400078ec0ff */
[----:B------:R-:W-:Y:S01]  /*8a40*/  LOP3.LUT R36, R39, 0xffffe000, RZ, 0xc0, !PT ;  /* 0xffffe00027247812 */ /* 0x000fe200078ec0ff */
[C---:B------:R-:W-:Y:S01]  /*8a50*/  FMUL R4, R24.reuse, R4 ;  /* 0x0000000418047220 */ /* 0x040fe20000400000 */
[C---:B------:R-:W-:Y:S01]  /*8a60*/  FMUL R5, R24.reuse, R5 ;  /* 0x0000000518057220 */ /* 0x040fe20000400000 */
[C---:B------:R-:W-:Y:S01]  /*8a70*/  FMUL R6, R24.reuse, R6 ;  /* 0x0000000618067220 */ /* 0x040fe20000400000 */
[C---:B------:R-:W-:Y:S01]  /*8a80*/  FMUL R7, R24.reuse, R7 ;  /* 0x0000000718077220 */ /* 0x040fe20000400000 */
[C---:B------:R-:W-:Y:S01]  /*8a90*/  FFMA R4, R27.reuse, R0, R4 ;  /* 0x000000001b047223 */ /* 0x040fe20000000004 */
[C---:B------:R-:W-:Y:S01]  /*8aa0*/  FFMA R5, R27.reuse, R2, R5 ;  /* 0x000000021b057223 */ /* 0x040fe20000000005 */
[C---:B------:R-:W-:Y:S01]  /*8ab0*/  FFMA R6, R27.reuse, R3, R6 ;  /* 0x000000031b067223 */ /* 0x040fe20000000006 */
[C---:B------:R-:W-:Y:S01]  /*8ac0*/  FFMA R7, R27.reuse, R20, R7 ;  /* 0x000000141b077223 */ /* 0x040fe20000000007 */
[C---:B------:R-:W-:Y:S01]  /*8ad0*/  FMUL R8, R24.reuse, R8 ;  /* 0x0000000818087220 */ /* 0x040fe20000400000 */
[C---:B------:R-:W-:Y:S01]  /*8ae0*/  FMUL R9, R24.reuse, R9 ;  /* 0x0000000918097220 */ /* 0x040fe20000400000 */
[C---:B------:R-:W-:Y:S01]  /*8af0*/  FMUL R10, R24.reuse, R10 ;  /* 0x0000000a180a7220 */ /* 0x040fe20000400000 */
[C---:B------:R-:W-:Y:S01]  /*8b00*/  FMUL R11, R24.reuse, R11 ;  /* 0x0000000b180b7220 */ /* 0x040fe20000400000 */
[----:B------:R-:W-:Y:S01]  /*8b10*/  F2FP.TF32.F32.PACK_B R4, R4 ;  /* 0x00000004ff04723e */ /* 0x000fe200024050ff */
[C---:B------:R-:W-:Y:S01]  /*8b20*/  FFMA R8, R27.reuse, R21, R8 ;  /* 0x000000151b087223 */ /* 0x040fe20000000008 */
[----:B------:R-:W-:Y:S01]  /*8b30*/  F2FP.TF32.F32.PACK_B R5, R5 ;  /* 0x00000005ff05723e */ /* 0x000fe200024050ff */
[C---:B------:R-:W-:Y:S01]  /*8b40*/  FFMA R9, R27.reuse, R26, R9 ;  /* 0x0000001a1b097223 */ /* 0x040fe20000000009 */
[----:B------:R-:W-:Y:S01]  /*8b50*/  F2FP.TF32.F32.PACK_B R6, R6 ;  /* 0x00000006ff06723e */ /* 0x000fe200024050ff */
[C---:B------:R-:W-:Y:S01]  /*8b60*/  FFMA R10, R27.reuse, R29, R10 ;  /* 0x0000001d1b0a7223 */ /* 0x040fe2000000000a */
[----:B------:R-:W-:Y:S01]  /*8b70*/  F2FP.TF32.F32.PACK_B R7, R7 ;  /* 0x00000007ff07723e */ /* 0x000fe200024050ff */
[C---:B------:R-:W-:Y:S01]  /*8b80*/  FFMA R11, R27.reuse, R28, R11 ;  /* 0x0000001c1b0b7223 */ /* 0x040fe2000000000b */
[C---:B------:R-:W-:Y:S01]  /*8b90*/  FMUL R12, R24.reuse, R12 ;  /* 0x0000000c180c7220 */ /* 0x040fe20000400000 */
[----:B------:R-:W-:Y:S01]  /*8ba0*/  F2FP.TF32.F32.PACK_B R8, R8 ;  /* 0x00000008ff08723e */ /* 0x000fe200024050ff */
[C---:B------:R-:W-:Y:S01]  /*8bb0*/  FMUL R13, R24.reuse, R13 ;  /* 0x0000000d180d7220 */ /* 0x040fe20000400000 */
[----:B------:R1:W-:Y:S01]  /*8bc0*/  STS.128 [R69+0x6000], R4 ;  /* 0x0060000445007388 */ /* 0x0003e20000000c00 */
        /* <DEDUP_REMOVED lines=8> */
[C---:B------:R-:W-:Y:S01]  /*8c50*/  FFMA R15, R27.reuse, R32, R15 ;  /* 0x000000201b0f7223 */ /* 0x040fe2000000000f */
[C---:B------:R-:W-:Y:S01]  /*8c60*/  FMUL R16, R24.reuse, R16 ;  /* 0x0000001018107220 */ /* 0x040fe20000400000 */
[----:B------:R-:W-:Y:S01]  /*8c70*/  F2FP.TF32.F32.PACK_B R12, R12 ;  /* 0x0000000cff0c723e */ /* 0x000fe200024050ff */
[----:B------:R1:W-:Y:S01]  /*8c80*/  STS.128 [R68+0x6010], R8 ;  /* 0x0060100844007388 */ /* 0x0003e20000000c00 */
[C---:B------:R-:W-:Y:S01]  /*8c90*/  FMUL R17, R24.reuse, R17 ;  /* 0x0000001118117220 */ /* 0x040fe20000400000 */
        /* <DEDUP_REMOVED lines=8> */
[----:B------:R-:W-:Y:S01]  /*8d20*/  FFMA R19, R27, R36, R19 ;  /* 0x000000241b137223 */ /* 0x000fe20000000013 */
[----:B------:R-:W-:Y:S02]  /*8d30*/  F2FP.TF32.F32.PACK_B R16, R16 ;  /* 0x00000010ff10723e */ /* 0x000fe400024050ff */
[----:B------:R1:W-:Y:S01]  /*8d40*/  STS.128 [R67+0x6020], R12 ;  /* 0x0060200c43007388 */ /* 0x0003e20000000c00 */
[----:B------:R-:W-:Y:S02]  /*8d50*/  F2FP.TF32.F32.PACK_B R17, R17 ;  /* 0x00000011ff11723e */ /* 0x000fe400024050ff */
        /* <DEDUP_REMOVED lines=21> */
.L_x_144:
[----:B------:R-:W-:Y:S05]  /*8eb0*/  BSYNC.RECONVERGENT B0 ;  /* 0x0000000000007941 */ /* 0x000fea0003800200 */
.L_x_143:
[----:B------:R-:W-:Y:S01]  /*8ec0*/  BAR.SYNC.DEFER_BLOCKING 0x1, 0x80 ;  /* 0x0042000000007b1d */ /* 0x000fe20000010000 */
[----:B------:R-:W-:Y:S01]  /*8ed0*/  UISETP.NE.AND UP0, UPT, UR52, -0x4, UPT ;  /* 0xfffffffc3400788c */ /* 0x000fe2000bf05270 */
[----:B------:R-:W-:Y:S08]  /*8ee0*/  IADD3 R0, PT, PT, R22, 0x1, RZ ;  /* 0x0000000116007810 */ /* 0x000ff00007ffe0ff */
[----:B------:R-:W-:Y:S05]  /*8ef0*/  BRA.U !UP0, `(.L_x_145) ;  /* 0x0000000108287547 */ /* 0x000fea000b800000 */
[----:B------:R-:W-:Y:S01]  /*8f00*/  ISETP.NE.AND P0, PT, R74, RZ, PT ;  /* 0x000000ff4a00720c */ /* 0x000fe20003f05270 */
[----:B------:R-:W-:Y:S01]  /*8f10*/  IMAD.U32 R3, RZ, RZ, UR46 ;  /* 0x0000002eff037e24 */ /* 0x000fe2000f8e00ff */
[----:B------:R-:W-:Y:S01]  /*8f20*/  UIADD3 UR4, UPT, UPT, UR46, 0x1, URZ ;  /* 0x000000012e047890 */ /* 0x000fe2000fffe0ff */
[----:B------:R-:W-:Y:S03]  /*8f30*/  IMAD.U32 R2, RZ, RZ, UR47 ;  /* 0x0000002fff027e24 */ /* 0x000fe6000f8e00ff */
[----:B------:R-:W-:Y:S04]  /*8f40*/  UISETP.NE.AND UP0, UPT, UR4, 0x4, UPT ;  /* 0x000000040400788c */ /* 0x000fe8000bf05270 */
[----:B------:R-:W-:Y:S03]  /*8f50*/  USEL UR46, UR4, URZ, UP0 ;  /* 0x000000ff042e7287 */ /* 0x000fe60008000000 */
[----:B------:R-:W-:Y:S05]  /*8f60*/  @P0 LEA R3, R3, UR44, 0x3 ;  /* 0x0000002c03030c11 */ /* 0x000fea000f8e18ff */
[----:B------:R-:W-:Y:S05]  /*8f70*/  @P0 VIADD R3, R3, 0x60 ;  /* 0x0000006003030836 */ /* 0x000fea0000000000 */
[----:B------:R-:W-:Y:S04]  /*8f80*/  @P0 PRMT R2, R2, 0x654, R3 ;  /* 0x0000065402020816 */ /* 0x000fe80000000003 */
[----:B------:R3:W-:Y:S03]  /*8f90*/  @P0 SYNCS.ARRIVE.TRANS64.RED.A1T0 RZ, [R2+URZ], RZ ;  /* 0x000000ff02ff09a7 */ /* 0x0007e600081004ff */
.L_x_145:
[----:B------:R-:W-:Y:S01]  /*8fa0*/  R2UR UR4, R58 ;  /* 0x000000003a0472ca */ /* 0x000fe200000e0000 */
[----:B------:R-:W-:Y:S01]  /*8fb0*/  UISETP.NE.AND UP0, UPT, UR62, URZ, UPT ;  /* 0x000000ff3e00728c */ /* 0x000fe2000bf05270 */
[----:B------:R-:W-:Y:S01]  /*8fc0*/  ISETP.NE.AND P0, PT, R62, 0x2, PT ;  /* 0x000000023e00780c */ /* 0x000fe20003f05270 */
[----:B------:R-:W-:Y:S01]  /*8fd0*/  UIADD3 UR24, UPT, UPT, UR38, UR63, URZ ;  /* 0x0000003f26187290 */ /* 0x000fe2000fffe0ff */
[----:B------:R-:W-:Y:S01]  /*8fe0*/  ISETP.NE.AND P1, PT, R0, 0x4, PT ;  /* 0x000000040000780c */ /* 0x000fe20003f25270 */
[----:B------:R-:W-:Y:S01]  /*8ff0*/  UIADD3 UR52, UPT, UPT, UR52, 0x4, URZ ;  /* 0x0000000434347890 */ /* 0x000fe2000fffe0ff */
[----:B------:R-:W-:Y:S01]  /*9000*/  SEL R3, RZ, 0x1, P0 ;  /* 0x00000001ff037807 */ /* 0x000fe20000000000 */
[----:B------:R-:W-:Y:S01]  /*9010*/  UMOV UR36, UR61 ;  /* 0x0000003d00247c82 */ /* 0x000fe20008000000 */
[----:B---3--:R-:W-:Y:S02]  /*9020*/  SEL R2, RZ, 0x1, P1 ;  /* 0x00000001ff027807 */ /* 0x008fe40000800000 */
[----:B------:R-:W-:Y:S02]  /*9030*/  LOP3.LUT R64, R64, R3, RZ, 0x3c, !PT ;  /* 0x0000000340407212 */ /* 0x000fe400078e3cff */
[----:B------:R-:W-:Y:S01]  /*9040*/  LOP3.LUT R65, R65, R2, RZ, 0x3c, !PT ;  /* 0x0000000241417212 */ /* 0x000fe200078e3cff */
[----:B------:R-:W-:Y:S01]  /*9050*/  UIADD3 UR28, UPT, UPT, UR37, UR4, URZ ;  /* 0x00000004251c7290 */ /* 0x000fe2000fffe0ff */
[----:B------:R-:W-:Y:S02]  /*9060*/  SEL R62, R62, RZ, P0 ;  /* 0x000000ff3e3e7207 */ /* 0x000fe40000000000 */
[----:B------:R-:W-:Y:S01]  /*9070*/  SEL R22, R0, RZ, P1 ;  /* 0x000000ff00167207 */ /* 0x000fe20000800000 */
[----:B------:R-:W-:Y:S08]  /*9080*/  BRA.U UP0, `(.L_x_146) ;  /* 0xffffffc900e07547 */ /* 0x000ff0000b83ffff */
[----:B------:R-:W-:-:S13]  /*9090*/  R2UR UR4, R59 ;  /* 0x000000003b0472ca */ /* 0x000fda00000e0000 */
[----:B------:R-:W-:-:S09]  /*90a0*/  UISETP.NE.AND UP0, UPT, UR4, URZ, UPT ;  /* 0x000000ff0400728c */ /* 0x000fd2000bf05270 */
[----:B------:R-:W-:Y:S05]  /*90b0*/  BRA.U !UP0, `(.L_x_147) ;  /* 0x0000000108487547 */ /* 0x000fea000b800000 */
[----:B------:R-:W3:Y:S02]  /*90c0*/  LDCU.64 UR4, c[0x0][0x890] ;  /* 0x00011200ff0477ac */ /* 0x000ee40008000a00 */
[----:B---3--:R-:W-:-:S04]  /*90d0*/  UISETP.NE.U32.AND UP0, UPT, UR4, URZ, UPT ;  /* 0x000000ff0400728c */ /* 0x008fc8000bf05070 */
[----:B------:R-:W-:-:S09]  /*90e0*/  UISETP.NE.AND.EX UP0, UPT, UR5, URZ, UPT, UP0 ;  /* 0x000000ff0500728c */ /* 0x000fd2000bf05300 */
[----:B------:R-:W-:Y:S05]  /*90f0*/  BRA.U UP0, `(.L_x_148) ;  /* 0x00000001000c7547 */ /* 0x000fea000b800000 */
[----:B------:R-:W-:-:S13]  /*9100*/  FSETP.NEU.AND P0, PT, R27, RZ, PT ;  /* 0x000000ff1b00720b */ /* 0x000fda0003f0d000 */
[----:B------:R-:W-:Y:S05]  /*9110*/  @!P0 EXIT ;  /* 0x000000000000894d */ /* 0x000fea0003800000 */
[----:B------:R-:W-:Y:S05]  /*9120*/  BRA `(.L_x_147) ;  /* 0x00000000002c7947 */ /* 0x000fea0003800000 */
.L_x_148:
[----:B------:R-:W-:Y:S01]  /*9130*/  ISETP.NE.AND P0, PT, R61, RZ, PT ;  /* 0x000000ff3d00720c */ /* 0x000fe20003f05270 */
[----:B------:R-:W-:-:S12]  /*9140*/  BSSY.RECONVERGENT B0, `(.L_x_147) ;  /* 0x0000009000007945 */ /* 0x000fd80003800200 */
[----:B------:R-:W-:Y:S05]  /*9150*/  @P0 BRA `(.L_x_149) ;  /* 0x0000000000140947 */ /* 0x000fea0003800000 */
[----:B------:R-:W3:Y:S02]  /*9160*/  LDCU.64 UR4, c[0x0][0x888] ;  /* 0x00011100ff0477ac */ /* 0x000ee40008000a00 */
[----:B---3--:R-:W-:-:S04]  /*9170*/  ISETP.NE.U32.AND P0, PT, RZ, UR4, PT ;  /* 0x00000004ff007c0c */ /* 0x008fc8000bf05070 */
[----:B------:R-:W-:-:S13]  /*9180*/  ISETP.NE.AND.EX P0, PT, RZ, UR5, PT, P0 ;  /* 0x00000005ff007c0c */ /* 0x000fda000bf05300 */
[----:B------:R-:W-:Y:S05]  /*9190*/  @!P0 EXIT ;  /* 0x000000000000894d */ /* 0x000fea0003800000 */
[----:B------:R-:W-:Y:S05]  /*91a0*/  BRA `(.L_x_150) ;  /* 0x0000000000087947 */ /* 0x000fea0003800000 */
.L_x_149:
[----:B------:R-:W-:-:S13]  /*91b0*/  FSETP.NEU.AND P0, PT, R27, RZ, PT ;  /* 0x000000ff1b00720b */ /* 0x000fda0003f0d000 */
[----:B------:R-:W-:Y:S05]  /*91c0*/  @!P0 EXIT ;  /* 0x000000000000894d */ /* 0x000fea0003800000 */
.L_x_150:
[----:B------:R-:W-:Y:S05]  /*91d0*/  BSYNC.RECONVERGENT B0 ;  /* 0x0000000000007941 */ /* 0x000fea0003800200 */
.L_x_147:
[----:B------:R-:W-:Y:S01]  /*91e0*/  ULEA UR4, UR46, UR44, 0x3 ;  /* 0x0000002c2e047291 */ /* 0x000fe2000f8e18ff */
[----:B------:R-:W-:-:S04]  /*91f0*/  DEPBAR.LE SB0, 0x0 ;  /* 0x000080000000791a */ /* 0x000fc80000000000 */
[----:B------:R-:W-:-:S04]  /*9200*/  UIADD3 UR4, UPT, UPT, UR4, 0x60, URZ ;  /* 0x0000006004047890 */ /* 0x000fc8000fffe0ff */
[----:B------:R-:W-:-:S09]  /*9210*/  UPRMT UR4, UR47, 0x654, UR4 ;  /* 0x000006542f047896 */ /* 0x000fd20008000004 */
[----:B------:R-:W-:Y:S01]  /*9220*/  SYNCS.ARRIVE.TRANS64.RED.A1T0 RZ, [UR4], RZ ;  /* 0x000000ffffff79a7 */ /* 0x000fe20008100404 */
[----:B------:R-:W-:Y:S05]  /*9230*/  EXIT ;  /* 0x000000000000794d */ /* 0x000fea0003800000 */
.L_x_24:
[----:B----4-:R4:W1:Y:S02]  /*9240*/  SYNCS.PHASECHK.TRANS64.TRYWAIT P0, [R3+URZ+0x100], R2 ;  /* 0x00010002030075a7 */ /* 0x01086400080011ff */
[----:B-1----:R-:W-:Y:S05]  /*9250*/  @!P0 NANOSLEEP.SYNCS 0x989680 ;  /* 0x009896800000895d */ /* 0x002fea0003900000 */
[----:B------:R-:W1:Y:S02]  /*9260*/  @!P0 SYNCS.PHASECHK.TRANS64 P0, [R3+URZ+0x100], R2 ;  /* 0x00010002030085a7 */ /* 0x000e6400080010ff */
[----:B-1----:R-:W-:Y:S05]  /*9270*/  @!P0 BRA `(.L_x_24) ;  /* 0xfffffffc00f08947 */ /* 0x002fea000383ffff */
[----:B------:R-:W-:Y:S05]  /*9280*/  BRA `(.L_x_151) ;  /* 0xffffff8400e47947 */ /* 0x000fea000383ffff */
.L_x_27:
[----:B---3--:R-:W-:-:S07]  /*9290*/  MOV R0, UR33 ;  /* 0x0000002100007c02 */ /* 0x008fce0008000f00 */
.L_x_152:
[----:B---3--:R3:W4:Y:S02]  /*92a0*/  SYNCS.PHASECHK.TRANS64.TRYWAIT P0, [R0+URZ+0x20], R3 ;  /* 0x00002003000075a7 */ /* 0x00872400080011ff */
[----:B----4-:R-:W-:Y:S05]  /*92b0*/  @!P0 NANOSLEEP.SYNCS 0x989680 ;  /* 0x009896800000895d */ /* 0x010fea0003900000 */
[----:B------:R-:W4:Y:S02]  /*92c0*/  @!P0 SYNCS.PHASECHK.TRANS64 P0, [R0+URZ+0x20], R3 ;  /* 0x00002003000085a7 */ /* 0x000f2400080010ff */
[----:B----4-:R-:W-:Y:S05]  /*92d0*/  @!P0 BRA `(.L_x_152) ;  /* 0xfffffffc00f08947 */ /* 0x010fea000383ffff */
[----:B------:R-:W-:Y:S05]  /*92e0*/  BRA `(.L_x_26) ;  /* 0xffffff88003c7947 */ /* 0x000fea000383ffff */
.L_x_34:
[----:B---3--:R-:W-:-:S07]  /*92f0*/  MOV R0, UR7 ;  /* 0x0000000700007c02 */ /* 0x008fce0008000f00 */
.L_x_153:
[----:B-1----:R1:W2:Y:S02]  /*9300*/  SYNCS.PHASECHK.TRANS64.TRYWAIT P0, [R0+URZ+0x20], R3 ;  /* 0x00002003000075a7 */ /* 0x0022a400080011ff */
[----:B--2---:R-:W-:Y:S05]  /*9310*/  @!P0 NANOSLEEP.SYNCS 0x989680 ;  /* 0x009896800000895d */ /* 0x004fea0003900000 */
[----:B------:R-:W2:Y:S02]  /*9320*/  @!P0 SYNCS.PHASECHK.TRANS64 P0, [R0+URZ+0x20], R3 ;  /* 0x00002003000085a7 */ /* 0x000ea400080010ff */
[----:B--2---:R-:W-:Y:S05]  /*9330*/  @!P0 BRA `(.L_x_153) ;  /* 0xfffffffc00f08947 */ /* 0x004fea000383ffff */
[----:B------:R-:W-:Y:S05]  /*9340*/  BRA `(.L_x_33) ;  /* 0xffffff8c00307947 */ /* 0x000fea000383ffff */
.L_x_41:
[----:B-1----:R1:W2:Y:S02]  /*9350*/  SYNCS.PHASECHK.TRANS64.TRYWAIT P0, [R3+URZ+0x90], R0 ;  /* 0x00009000030075a7 */ /* 0x0022a400080011ff */
[----:B--2---:R-:W-:Y:S05]  /*9360*/  @!P0 NANOSLEEP.SYNCS 0x989680 ;  /* 0x009896800000895d */ /* 0x004fea0003900000 */
[----:B------:R-:W2:Y:S02]  /*9370*/  @!P0 SYNCS.PHASECHK.TRANS64 P0, [R3+URZ+0x90], R0 ;  /* 0x00009000030085a7 */ /* 0x000ea400080010ff */
[----:B--2---:R-:W-:Y:S05]  /*9380*/  @!P0 BRA `(.L_x_41) ;  /* 0xfffffffc00f08947 */ /* 0x004fea000383ffff */
[----:B------:R-:W-:Y:S05]  /*9390*/  BRA `(.L_x_154) ;  /* 0xffffff9000187947 */ /* 0x000fea000383ffff */
.L_x_45:
[----:B-1----:R-:W-:-:S07]  /*93a0*/  MOV R0, UR4 ;  /* 0x0000000400007c02 */ /* 0x002fce0008000f00 */
.L_x_155:
[----:B-1----:R1:W2:Y:S02]  /*93b0*/  SYNCS.PHASECHK.TRANS64.TRYWAIT P0, [R0+URZ], R3 ;  /* 0x00000003000075a7 */ /* 0x0022a400080011ff */
[----:B--2---:R-:W-:Y:S05]  /*93c0*/  @!P0 NANOSLEEP.SYNCS 0x989680 ;  /* 0x009896800000895d */ /* 0x004fea0003900000 */
[----:B------:R-:W2:Y:S02]  /*93d0*/  @!P0 SYNCS.PHASECHK.TRANS64 P0, [R0+URZ], R3 ;  /* 0x00000003000085a7 */ /* 0x000ea400080010ff */
[----:B--2---:R-:W-:Y:S05]  /*93e0*/  @!P0 BRA `(.L_x_155) ;  /* 0xfffffffc00f08947 */ /* 0x004fea000383ffff */
[----:B------:R-:W-:Y:S05]  /*93f0*/  BRA `(.L_x_156) ;  /* 0xffffff9400c07947 */ /* 0x000fea000383ffff */
.L_x_46:
[----:B------:R-:W-:-:S07]  /*9400*/  MOV R0, UR5 ;  /* 0x0000000500007c02 */ /* 0x000fce0008000f00 */
.L_x_157:
[----:B-1----:R1:W2:Y:S02]  /*9410*/  SYNCS.PHASECHK.TRANS64.TRYWAIT P0, [R0+URZ], R3 ;  /* 0x00000003000075a7 */ /* 0x0022a400080011ff */
[----:B--2---:R-:W-:Y:S05]  /*9420*/  @!P0 NANOSLEEP.SYNCS 0x989680 ;  /* 0x009896800000895d */ /* 0x004fea0003900000 */
[----:B------:R-:W2:Y:S02]  /*9430*/  @!P0 SYNCS.PHASECHK.TRANS64 P0, [R0+URZ], R3 ;  /* 0x00000003000085a7 */ /* 0x000ea400080010ff */
[----:B--2---:R-:W-:Y:S05]  /*9440*/  @!P0 BRA `(.L_x_157) ;  /* 0xfffffffc00f08947 */ /* 0x004fea000383ffff */
[----:B------:R-:W-:Y:S05]  /*9450*/  BRA `(.L_x_158) ;  /* 0xffffff9400cc7947 */ /* 0x000fea000383ffff */
.L_x_47:
[----:B------:R-:W-:-:S07]  /*9460*/  MOV R0, UR5 ;  /* 0x0000000500007c02 */ /* 0x000fce0008000f00 */
.L_x_159:
[----:B-1----:R1:W2:Y:S02]  /*9470*/  SYNCS.PHASECHK.TRANS64.TRYWAIT P0, [R0+URZ], R3 ;  /* 0x00000003000075a7 */ /* 0x0022a400080011ff */
[----:B--2---:R-:W-:Y:S05]  /*9480*/  @!P0 NANOSLEEP.SYNCS 0x989680 ;  /* 0x009896800000895d */ /* 0x004fea0003900000 */
[----:B------:R-:W2:Y:S02]  /*9490*/  @!P0 SYNCS.PHASECHK.TRANS64 P0, [R0+URZ], R3 ;  /* 0x00000003000085a7 */ /* 0x000ea400080010ff */
[----:B--2---:R-:W-:Y:S05]  /*94a0*/  @!P0 BRA `(.L_x_159) ;  /* 0xfffffffc00f08947 */ /* 0x004fea000383ffff */
[----:B------:R-:W-:Y:S05]  /*94b0*/  BRA `(.L_x_160) ;  /* 0xffffff9400d87947 */ /* 0x000fea000383ffff */
.L_x_50:
[----:B--2---:R2:W3:Y:S02]  /*94c0*/  SYNCS.PHASECHK.TRANS64.TRYWAIT P0, [R2+URZ+0xf0], R5 ;  /* 0x0000f005020075a7 */ /* 0x0044e400080011ff */
[----:B---3--:R-:W-:Y:S05]  /*94d0*/  @!P0 NANOSLEEP.SYNCS 0x989680 ;  /* 0x009896800000895d */ /* 0x008fea0003900000 */
[----:B------:R-:W3:Y:S02]  /*94e0*/  @!P0 SYNCS.PHASECHK.TRANS64 P0, [R2+URZ+0xf0], R5 ;  /* 0x0000f005020085a7 */ /* 0x000ee400080010ff */
[----:B---3--:R-:W-:Y:S05]  /*94f0*/  @!P0 BRA `(.L_x_50) ;  /* 0xfffffffc00f08947 */ /* 0x008fea000383ffff */
[----:B------:R-:W-:Y:S05]  /*9500*/  BRA `(.L_x_161) ;  /* 0xffffff9800347947 */ /* 0x000fea000383ffff */
.L_x_51:
[----:B------:R-:W-:-:S07]  /*9510*/  MOV R2, UR4 ;  /* 0x0000000400027c02 */ /* 0x000fce0008000f00 */
.L_x_162:
[----:B--2---:R2:W3:Y:S02]  /*9520*/  SYNCS.PHASECHK.TRANS64.TRYWAIT P0, [R2+URZ+0xa0], R5 ;  /* 0x0000a005020075a7 */ /* 0x0044e400080011ff */
[----:B---3--:R-:W-:Y:S05]  /*9530*/  @!P0 NANOSLEEP.SYNCS 0x989680 ;  /* 0x009896800000895d */ /* 0x008fea0003900000 */
[----:B------:R-:W3:Y:S02]  /*9540*/  @!P0 SYNCS.PHASECHK.TRANS64 P0, [R2+URZ+0xa0], R5 ;  /* 0x0000a005020085a7 */ /* 0x000ee400080010ff */
[----:B---3--:R-:W-:Y:S05]  /*9550*/  @!P0 BRA `(.L_x_162) ;  /* 0xfffffffc00f08947 */ /* 0x008fea000383ffff */
[----:B------:R-:W-:Y:S05]  /*9560*/  BRA `(.L_x_163) ;  /* 0xffffff9800447947 */ /* 0x000fea000383ffff */
.L_x_52:
[----:B--2---:R2:W3:Y:S02]  /*9570*/  SYNCS.PHASECHK.TRANS64.TRYWAIT P1, [R2+URZ+0x90], R5 ;  /* 0x00009005020075a7 */ /* 0x0044e400080211ff */
[----:B---3--:R-:W-:Y:S05]  /*9580*/  @!P1 NANOSLEEP.SYNCS 0x989680 ;  /* 0x009896800000995d */ /* 0x008fea0003900000 */
[----:B------:R-:W3:Y:S02]  /*9590*/  @!P1 SYNCS.PHASECHK.TRANS64 P1, [R2+URZ+0x90], R5 ;  /* 0x00009005020095a7 */ /* 0x000ee400080210ff */
[----:B---3--:R-:W-:Y:S05]  /*95a0*/  @!P1 BRA `(.L_x_52) ;  /* 0xfffffffc00f09947 */ /* 0x008fea000383ffff */
[----:B------:R-:W-:Y:S05]  /*95b0*/  BRA `(.L_x_164) ;  /* 0xffffff9800747947 */ /* 0x000fea000383ffff */
.L_x_55:
[----:B------:R-:W-:-:S07]  /*95c0*/  MOV R0, UR4 ;  /* 0x0000000400007c02 */ /* 0x000fce0008000f00 */
.L_x_165:
[----:B--2---:R2:W3:Y:S02]  /*95d0*/  SYNCS.PHASECHK.TRANS64.TRYWAIT P0, [R0+URZ+0xa0], R3 ;  /* 0x0000a003000075a7 */ /* 0x0044e400080011ff */
[----:B---3--:R-:W-:Y:S05]  /*95e0*/  @!P0 NANOSLEEP.SYNCS 0x989680 ;  /* 0x009896800000895d */ /* 0x008fea0003900000 */
[----:B------:R-:W3:Y:S02]  /*95f0*/  @!P0 SYNCS.PHASECHK.TRANS64 P0, [R0+URZ+0xa0], R3 ;  /* 0x0000a003000085a7 */ /* 0x000ee400080010ff */
[----:B---3--:R-:W-:Y:S05]  /*9600*/  @!P0 BRA `(.L_x_165) ;  /* 0xfffffffc00f08947 */ /* 0x008fea000383ffff */
[----:B------:R-:W-:Y:S05]  /*9610*/  BRA `(.L_x_54) ;  /* 0xffffff9800c87947 */ /* 0x000fea000383ffff */
.L_x_64:
[----:B--2---:R-:W-:-:S04]  /*9620*/  MOV R0, UR5 ;  /* 0x0000000500007c02 */ /* 0x004fc80008000f00 */
[----:B------:R2:W3:Y:S03]  /*9630*/  SYNCS.PHASECHK.TRANS64.TRYWAIT P0, [R0+URZ+0x8], R7 ;  /* 0x00000807000075a7 */ /* 0x0004e600080011ff */
[----:B---3--:R-:W-:Y:S05]  /*9640*/  @!P0 NANOSLEEP.SYNCS 0x989680 ;  /* 0x009896800000895d */ /* 0x008fea0003900000 */
[----:B------:R-:W3:Y:S02]  /*9650*/  @!P0 SYNCS.PHASECHK.TRANS64 P0, [R0+URZ+0x8], R7 ;  /* 0x00000807000085a7 */ /* 0x000ee400080010ff */
[----:B---3--:R-:W-:Y:S05]  /*9660*/  @!P0 BRA `(.L_x_64) ;  /* 0xfffffffc00ec8947 */ /* 0x008fea000383ffff */
[----:B------:R-:W-:Y:S05]  /*9670*/  BRA `(.L_x_63) ;  /* 0xffffff9c007c7947 */ /* 0x000fea000383ffff */
.L_x_66:
[----:B------:R-:W-:Y:S01]  /*9680*/  BSSY B0, `(.L_x_166) ;  /* 0x0000006000007945 */ /* 0x000fe20003800000 */
[----:B------:R-:W-:-:S07]  /*9690*/  MOV R15, 0xffffffff ;  /* 0xffffffff000f7802 */ /* 0x000fce0000000f00 */
[----:B-12--5:R-:W-:Y:S05]  /*96a0*/  WARPSYNC.COLLECTIVE R15, `(.L_x_167) ;  /* 0x000000000f0c7348 */ /* 0x026fea0003c00000 */
[----:B------:R-:W-:Y:S02]  /*96b0*/  ELECT P6, UR79, PT ;  /* 0x00000000004f782f */ /* 0x000fe400038c0000 */
[----:B------:R-:W-:Y:S01]  /*96c0*/  MOV R14, UR79 ;  /* 0x0000004f000e7c02 */ /* 0x000fe20008000f00 */
[----:B-12--5:R-:W-:Y:S10]  /*96d0*/  ENDCOLLECTIVE ;  /* 0x000000000000791b */ /* 0x026ff40003800000 */
.L_x_167:
[----:B------:R-:W-:Y:S05]  /*96e0*/  BSYNC B0 ;  /* 0x0000000000007941 */ /* 0x000fea0003800000 */
.L_x_166:
[----:B------:R-:W-:Y:S01]  /*96f0*/  PLOP3.LUT P0, PT, P6, PT, PT, 0x80, 0x8 ;  /* 0x000000000008781c */ /* 0x000fe2000370f070 */
[----:B------:R-:W-:-:S12]  /*9700*/  BRA `(.L_x_168) ;  /* 0xffffff9c00a87947 */ /* 0x000fd8000383ffff */
.L_x_68:
[----:B--2---:R-:W-:-:S04]  /*9710*/  MOV R0, UR5 ;  /* 0x0000000500007c02 */ /* 0x004fc80008000f00 */
[----:B------:R2:W3:Y:S03]  /*9720*/  SYNCS.PHASECHK.TRANS64.TRYWAIT P0, [R0+URZ+0x8], R5 ;  /* 0x00000805000075a7 */ /* 0x0004e600080011ff */
[----:B---3--:R-:W-:Y:S05]  /*9730*/  @!P0 NANOSLEEP.SYNCS 0x989680 ;  /* 0x009896800000895d */ /* 0x008fea0003900000 */
[----:B------:R-:W3:Y:S02]  /*9740*/  @!P0 SYNCS.PHASECHK.TRANS64 P0, [R0+URZ+0x8], R5 ;  /* 0x00000805000085a7 */ /* 0x000ee400080010ff */
[----:B---3--:R-:W-:Y:S05]  /*9750*/  @!P0 BRA `(.L_x_68) ;  /* 0xfffffffc00ec8947 */ /* 0x008fea000383ffff */
[----:B------:R-:W-:Y:S05]  /*9760*/  BRA `(.L_x_67) ;  /* 0xffffff9c00ac7947 */ /* 0x000fea000383ffff */
.L_x_69:
[----:B-1----:R1:W2:Y:S02]  /*9770*/  SYNCS.PHASECHK.TRANS64.TRYWAIT P0, [R0+URZ+0x90], R5 ;  /* 0x00009005000075a7 */ /* 0x0022a400080011ff */
[----:B--2---:R-:W-:Y:S05]  /*9780*/  @!P0 NANOSLEEP.SYNCS 0x989680 ;  /* 0x009896800000895d */ /* 0x004fea0003900000 */
[----:B------:R-:W2:Y:S02]  /*9790*/  @!P0 SYNCS.PHASECHK.TRANS64 P0, [R0+URZ+0x90], R5 ;  /* 0x00009005000085a7 */ /* 0x000ea400080010ff */
[----:B--2---:R-:W-:Y:S05]  /*97a0*/  @!P0 BRA `(.L_x_69) ;  /* 0xfffffffc00f08947 */ /* 0x004fea000383ffff */
[----:B------:R-:W-:Y:S05]  /*97b0*/  BRA `(.L_x_169) ;  /* 0xffffffa000b87947 */ /* 0x000fea000383ffff */
.L_x_71:
[----:B------:R-:W-:-:S07]  /*97c0*/  MOV R0, UR46 ;  /* 0x0000002e00007c02 */ /* 0x000fce0008000f00 */
.L_x_170:
[----:B-1----:R1:W2:Y:S02]  /*97d0*/  SYNCS.PHASECHK.TRANS64.TRYWAIT P0, [R0+URZ+0xd0], R5 ;  /* 0x0000d005000075a7 */ /* 0x0022a400080011ff */
[----:B--2---:R-:W-:Y:S05]  /*97e0*/  @!P0 NANOSLEEP.SYNCS 0x989680 ;  /* 0x009896800000895d */ /* 0x004fea0003900000 */
[----:B------:R-:W2:Y:S02]  /*97f0*/  @!P0 SYNCS.PHASECHK.TRANS64 P0, [R0+URZ+0xd0], R5 ;  /* 0x0000d005000085a7 */ /* 0x000ea400080010ff */
[----:B--2---:R-:W-:Y:S05]  /*9800*/  @!P0 BRA `(.L_x_170) ;  /* 0xfffffffc00f08947 */ /* 0x004fea000383ffff */
[----:B------:R-:W-:Y:S05]  /*9810*/  BRA `(.L_x_171) ;  /* 0xffffffa400047947 */ /* 0x000fea000383ffff */
.L_x_74:
[----:B------:R-:W-:Y:S07]  /*9820*/  MOV R0, UR7 ;  /* 0x0000000700007c02 */ /* 0x000fee0008000f00 */
.L_x_172:
[----:B-1----:R1:W2:Y:S02]  /*9830*/  SYNCS.PHASECHK.TRANS64.TRYWAIT P0, [R0+URZ], R5 ;  /* 0x00000005000075a7 */ /* 0x0022a400080011ff */
[----:B--2---:R-:W-:Y:S05]  /*9840*/  @!P0 NANOSLEEP.SYNCS 0x989680 ;  /* 0x009896800000895d */ /* 0x004fea0003900000 */
[----:B------:R-:W2:Y:S02]  /*9850*/  @!P0 SYNCS.PHASECHK.TRANS64 P0, [R0+URZ], R5 ;  /* 0x00000005000085a7 */ /* 0x000ea400080010ff */
[----:B--2---:R-:W-:Y:S05]  /*9860*/  @!P0 BRA `(.L_x_172) ;  /* 0xfffffffc00f08947 */ /* 0x004fea000383ffff */
[----:B------:R-:W-:Y:S05]  /*9870*/  BRA `(.L_x_73) ;  /* 0xffffffa400187947 */ /* 0x000fea000383ffff */
.L_x_78:
[----:B-1----:R-:W-:-:S07]  /*9880*/  MOV R0, UR4 ;  /* 0x0000000400007c02 */ /* 0x002fce0008000f00 */
.L_x_173:
[----:B-1----:R1:W2:Y:S02]  /*9890*/  SYNCS.PHASECHK.TRANS64.TRYWAIT P0, [R0+URZ], R3 ;  /* 0x00000003000075a7 */ /* 0x0022a400080011ff */
[----:B--2---:R-:W-:Y:S05]  /*98a0*/  @!P0 NANOSLEEP.SYNCS 0x989680 ;  /* 0x009896800000895d */ /* 0x004fea0003900000 */
[----:B------:R-:W2:Y:S02]  /*98b0*/  @!P0 SYNCS.PHASECHK.TRANS64 P0, [R0+URZ], R3 ;  /* 0x00000003000085a7 */ /* 0x000ea400080010ff */
[----:B--2---:R-:W-:Y:S05]  /*98c0*/  @!P0 BRA `(.L_x_173) ;  /* 0xfffffffc00f08947 */ /* 0x004fea000383ffff */
[----:B------:R-:W-:Y:S05]  /*98d0*/  BRA `(.L_x_174) ;  /* 0xffffffa8005c7947 */ /* 0x000fea000383ffff */
.L_x_79:
[----:B------:R-:W-:-:S07]  /*98e0*/  MOV R0, UR5 ;  /* 0x0000000500007c02 */ /* 0x000fce0008000f00 */
.L_x_175:
[----:B-1----:R1:W2:Y:S02]  /*98f0*/  SYNCS.PHASECHK.TRANS64.TRYWAIT P0, [R0+URZ], R3 ;  /* 0x00000003000075a7 */ /* 0x0022a400080011ff */
[----:B--2---:R-:W-:Y:S05]  /*9900*/  @!P0 NANOSLEEP.SYNCS 0x989680 ;  /* 0x009896800000895d */ /* 0x004fea0003900000 */
[----:B------:R-:W2:Y:S02]  /*9910*/  @!P0 SYNCS.PHASECHK.TRANS64 P0, [R0+URZ], R3 ;  /* 0x00000003000085a7 */ /* 0x000ea400080010ff */
[----:B--2---:R-:W-:Y:S05]  /*9920*/  @!P0 BRA `(.L_x_175) ;  /* 0xfffffffc00f08947 */ /* 0x004fea000383ffff */
[----:B------:R-:W-:Y:S05]  /*9930*/  BRA `(.L_x_176) ;  /* 0xffffffa800687947 */ /* 0x000fea000383ffff */
.L_x_80:
[----:B------:R-:W-:-:S07]  /*9940*/  MOV R0, UR5 ;  /* 0x0000000500007c02 */ /* 0x000fce0008000f00 */
.L_x_177:
[----:B-1----:R1:W2:Y:S02]  /*9950*/  SYNCS.PHASECHK.TRANS64.TRYWAIT P0, [R0+URZ], R3 ;  /* 0x00000003000075a7 */ /* 0x0022a400080011ff */
[----:B--2---:R-:W-:Y:S05]  /*9960*/  @!P0 NANOSLEEP.SYNCS 0x989680 ;  /* 0x009896800000895d */ /* 0x004fea0003900000 */
[----:B------:R-:W2:Y:S02]  /*9970*/  @!P0 SYNCS.PHASECHK.TRANS64 P0, [R0+URZ], R3 ;  /* 0x00000003000085a7 */ /* 0x000ea400080010ff */
[----:B--2---:R-:W-:Y:S05]  /*9980*/  @!P0 BRA `(.L_x_177) ;  /* 0xfffffffc00f08947 */ /* 0x004fea000383ffff */
[----:B------:R-:W-:Y:S05]  /*9990*/  BRA `(.L_x_178) ;  /* 0xffffffa800747947 */ /* 0x000fea000383ffff */
.L_x_83:
[----:B------:R-:W-:-:S07]  /*99a0*/  MOV R0, UR41 ;  /* 0x0000002900007c02 */ /* 0x000fce0008000f00 */
.L_x_179:
[----:B-1----:R1:W2:Y:S02]  /*99b0*/  SYNCS.PHASECHK.TRANS64.TRYWAIT P1, [R0+URZ+0x110], R3 ;  /* 0x00011003000075a7 */ /* 0x0022a400080211ff */
[----:B--2---:R-:W-:Y:S05]  /*99c0*/  @!P1 NANOSLEEP.SYNCS 0x989680 ;  /* 0x009896800000995d */ /* 0x004fea0003900000 */
[----:B------:R-:W2:Y:S02]  /*99d0*/  @!P1 SYNCS.PHASECHK.TRANS64 P1, [R0+URZ+0x110], R3 ;  /* 0x00011003000095a7 */ /* 0x000ea400080210ff */
[----:B--2---:R-:W-:Y:S05]  /*99e0*/  @!P1 BRA `(.L_x_179) ;  /* 0xfffffffc00f09947 */ /* 0x004fea000383ffff */
[----:B------:R-:W-:Y:S05]  /*99f0*/  BRA `(.L_x_180) ;  /* 0xffffffa800c07947 */ /* 0x000fea000383ffff */
.L_x_88:
[----:B--2---:R2:W3:Y:S02]  /*9a00*/  SYNCS.PHASECHK.TRANS64.TRYWAIT P0, [R8+URZ+0x90], R5 ;  /* 0x00009005080075a7 */ /* 0x0044e400080011ff */
[----:B---3--:R-:W-:Y:S05]  /*9a10*/  @!P0 NANOSLEEP.SYNCS 0x989680 ;  /* 0x009896800000895d */ /* 0x008fea0003900000 */
[----:B------:R-:W3:Y:S02]  /*9a20*/  @!P0 SYNCS.PHASECHK.TRANS64 P0, [R8+URZ+0x90], R5 ;  /* 0x00009005080085a7 */ /* 0x000ee400080010ff */
[----:B---3--:R-:W-:Y:S05]  /*9a30*/  @!P0 BRA `(.L_x_88) ;  /* 0xfffffffc00f08947 */ /* 0x008fea000383ffff */
[----:B------:R-:W-:Y:S05]  /*9a40*/  BRA `(.L_x_181) ;  /* 0xffffffac00f87947 */ /* 0x000fea000383ffff */
.L_x_91:
[----:B------:R-:W-:Y:S07]  /*9a50*/  MOV R0, UR21 ;  /* 0x0000001500007c02 */ /* 0x000fee0008000f00 */
.L_x_182:
[----:B--2---:R2:W3:Y:S02]  /*9a60*/  SYNCS.PHASECHK.TRANS64.TRYWAIT P1, [R0+URZ+0x88], R5 ;  /* 0x00008805000075a7 */ /* 0x0044e400080211ff */
[----:B---3--:R-:W-:Y:S05]  /*9a70*/  @!P1 NANOSLEEP.SYNCS 0x989680 ;  /* 0x009896800000995d */ /* 0x008fea0003900000 */
[----:B------:R-:W3:Y:S02]  /*9a80*/  @!P1 SYNCS.PHASECHK.TRANS64 P1, [R0+URZ+0x88], R5 ;  /* 0x00008805000095a7 */ /* 0x000ee400080210ff */
[----:B---3--:R-:W-:Y:S05]  /*9a90*/  @!P1 BRA `(.L_x_182) ;  /* 0xfffffffc00f09947 */ /* 0x008fea000383ffff */
[----:B------:R-:W-:Y:S05]  /*9aa0*/  BRA `(.L_x_90) ;  /* 0xffffffb400747947 */ /* 0x000fea000383ffff */
.L_x_94:
[----:B--2---:R-:W-:Y:S07]  /*9ab0*/  MOV R5, UR21 ;  /* 0x0000001500057c02 */ /* 0x004fee0008000f00 */
.L_x_183:
[----:B--2---:R2:W3:Y:S02]  /*9ac0*/  SYNCS.PHASECHK.TRANS64.TRYWAIT P0, [R5+URZ+0x60], R4 ;  /* 0x00006004050075a7 */ /* 0x0044e400080011ff */
[----:B---3--:R-:W-:Y:S05]  /*9ad0*/  @!P0 NANOSLEEP.SYNCS 0x989680 ;  /* 0x009896800000895d */ /* 0x008fea0003900000 */
[----:B------:R-:W3:Y:S02]  /*9ae0*/  @!P0 SYNCS.PHASECHK.TRANS64 P0, [R5+URZ+0x60], R4 ;  /* 0x00006004050085a7 */ /* 0x000ee400080010ff */
[----:B---3--:R-:W-:Y:S05]  /*9af0*/  @!P0 BRA `(.L_x_183) ;  /* 0xfffffffc00f08947 */ /* 0x008fea000383ffff */
[----:B------:R-:W-:Y:S05]  /*9b00*/  BRA `(.L_x_184) ;  /* 0xffffffb400cc7947 */ /* 0x000fea000383ffff */
.L_x_95:
[----:B------:R-:W-:Y:S07]  /*9b10*/  MOV R5, UR21 ;  /* 0x0000001500057c02 */ /* 0x000fee0008000f00 */
.L_x_185:
[----:B--2---:R2:W3:Y:S02]  /*9b20*/  SYNCS.PHASECHK.TRANS64.TRYWAIT P0, [R5+URZ+0x68], R4 ;  /* 0x00006804050075a7 */ /* 0x0044e400080011ff */
[----:B---3--:R-:W-:Y:S05]  /*9b30*/  @!P0 NANOSLEEP.SYNCS 0x989680 ;  /* 0x009896800000895d */ /* 0x008fea0003900000 */
[----:B------:R-:W3:Y:S02]  /*9b40*/  @!P0 SYNCS.PHASECHK.TRANS64 P0, [R5+URZ+0x68], R4 ;  /* 0x00006804050085a7 */ /* 0x000ee400080010ff */
[----:B---3--:R-:W-:Y:S05]  /*9b50*/  @!P0 BRA `(.L_x_185) ;  /* 0xfffffffc00f08947 */ /* 0x008fea000383ffff */
[----:B------:R-:W-:Y:S05]  /*9b60*/  BRA `(.L_x_186) ;  /* 0xffffffb800087947 */ /* 0x000fea000383ffff */
.L_x_96:
[----:B--2---:R-:W-:Y:S07]  /*9b70*/  MOV R5, UR21 ;  /* 0x0000001500057c02 */ /* 0x004fee0008000f00 */
.L_x_187:
[----:B--2---:R2:W3:Y:S02]  /*9b80*/  SYNCS.PHASECHK.TRANS64.TRYWAIT P0, [R5+URZ+0x70], R4 ;  /* 0x00007004050075a7 */ /* 0x0044e400080011ff */
[----:B---3--:R-:W-:Y:S05]  /*9b90*/  @!P0 NANOSLEEP.SYNCS 0x989680 ;  /* 0x009896800000895d */ /* 0x008fea0003900000 */
[----:B------:R-:W3:Y:S02]  /*9ba0*/  @!P0 SYNCS.PHASECHK.TRANS64 P0, [R5+URZ+0x70], R4 ;  /* 0x00007004050085a7 */ /* 0x000ee400080010ff */
[----:B---3--:R-:W-:Y:S05]  /*9bb0*/  @!P0 BRA `(.L_x_187) ;  /* 0xfffffffc00f08947 */ /* 0x008fea000383ffff */
[----:B------:R-:W-:Y:S05]  /*9bc0*/  BRA `(.L_x_188) ;  /* 0xffffffb800507947 */ /* 0x000fea000383ffff */
.L_x_97:
[----:B--2---:R-:W-:Y:S07]  /*9bd0*/  MOV R5, UR21 ;  /* 0x0000001500057c02 */ /* 0x004fee0008000f00 */
.L_x_189:
[----:B--2---:R2:W3:Y:S02]  /*9be0*/  SYNCS.PHASECHK.TRANS64.TRYWAIT P0, [R5+URZ+0x78], R4 ;  /* 0x00007804050075a7 */ /* 0x0044e400080011ff */
[----:B---3--:R-:W-:Y:S05]  /*9bf0*/  @!P0 NANOSLEEP.SYNCS 0x989680 ;  /* 0x009896800000895d */ /* 0x008fea0003900000 */
[----:B------:R-:W3:Y:S02]  /*9c00*/  @!P0 SYNCS.PHASECHK.TRANS64 P0, [R5+URZ+0x78], R4 ;  /* 0x00007804050085a7 */ /* 0x000ee400080010ff */
[----:B---3--:R-:W-:Y:S05]  /*9c10*/  @!P0 BRA `(.L_x_189) ;  /* 0xfffffffc00f08947 */ /* 0x008fea000383ffff */
[----:B------:R-:W-:Y:S05]  /*9c20*/  BRA `(.L_x_190) ;  /* 0xffffffb8009c7947 */ /* 0x000fea000383ffff */
.L_x_99:
[----:B------:R-:W-:-:S07]  /*9c30*/  MOV R0, UR21 ;  /* 0x0000001500007c02 */ /* 0x000fce0008000f00 */
.L_x_191:
[----:B--2---:R2:W3:Y:S02]  /*9c40*/  SYNCS.PHASECHK.TRANS64.TRYWAIT P0, [R0+URZ+0x60], R3 ;  /* 0x00006003000075a7 */ /* 0x0044e400080011ff */
[----:B---3--:R-:W-:Y:S05]  /*9c50*/  @!P0 NANOSLEEP.SYNCS 0x989680 ;  /* 0x009896800000895d */ /* 0x008fea0003900000 */
[----:B------:R-:W3:Y:S02]  /*9c60*/  @!P0 SYNCS.PHASECHK.TRANS64 P0, [R0+URZ+0x60], R3 ;  /* 0x00006003000085a7 */ /* 0x000ee400080010ff */
[----:B---3--:R-:W-:Y:S05]  /*9c70*/  @!P0 BRA `(.L_x_191) ;  /* 0xfffffffc00f08947 */ /* 0x008fea000383ffff */
[----:B------:R-:W-:Y:S05]  /*9c80*/  BRA `(.L_x_192) ;  /* 0xffffffbc00107947 */ /* 0x000fea000383ffff */
.L_x_100:
[----:B--2---:R-:W-:-:S07]  /*9c90*/  MOV R0, UR21 ;  /* 0x0000001500007c02 */ /* 0x004fce0008000f00 */
.L_x_193:
[----:B--2---:R2:W3:Y:S02]  /*9ca0*/  SYNCS.PHASECHK.TRANS64.TRYWAIT P0, [R0+URZ+0x68], R3 ;  /* 0x00006803000075a7 */ /* 0x0044e400080011ff */
[----:B---3--:R-:W-:Y:S05]  /*9cb0*/  @!P0 NANOSLEEP.SYNCS 0x989680 ;  /* 0x009896800000895d */ /* 0x008fea0003900000 */
[----:B------:R-:W3:Y:S02]  /*9cc0*/  @!P0 SYNCS.PHASECHK.TRANS64 P0, [R0+URZ+0x68], R3 ;  /* 0x00006803000085a7 */ /* 0x000ee400080010ff */
[----:B---3--:R-:W-:Y:S05]  /*9cd0*/  @!P0 BRA `(.L_x_193) ;  /* 0xfffffffc00f08947 */ /* 0x008fea000383ffff */
[----:B------:R-:W-:Y:S05]  /*9ce0*/  BRA `(.L_x_194) ;  /* 0xffffffbc00007947 */ /* 0x000fea000383ffff */
.L_x_101:
[----:B--2---:R-:W-:-:S07]  /*9cf0*/  MOV R0, UR21 ;  /* 0x0000001500007c02 */ /* 0x004fce0008000f00 */
.L_x_195:
[----:B--2---:R2:W3:Y:S02]  /*9d00*/  SYNCS.PHASECHK.TRANS64.TRYWAIT P0, [R0+URZ+0x70], R3 ;  /* 0x00007003000075a7 */ /* 0x0044e400080011ff */
[----:B---3--:R-:W-:Y:S05]  /*9d10*/  @!P0 NANOSLEEP.SYNCS 0x989680 ;  /* 0x009896800000895d */ /* 0x008fea0003900000 */
[----:B------:R-:W3:Y:S02]  /*9d20*/  @!P0 SYNCS.PHASECHK.TRANS64 P0, [R0+URZ+0x70], R3 ;  /* 0x00007003000085a7 */ /* 0x000ee400080010ff */
[----:B---3--:R-:W-:Y:S05]  /*9d30*/  @!P0 BRA `(.L_x_195) ;  /* 0xfffffffc00f08947 */ /* 0x008fea000383ffff */
[----:B------:R-:W-:Y:S05]  /*9d40*/  BRA `(.L_x_196) ;  /* 0xffffffb800f07947 */ /* 0x000fea000383ffff */
.L_x_103:
[----:B-1----:R1:W2:Y:S02]  /*9d50*/  SYNCS.PHASECHK.TRANS64.TRYWAIT P0, [R3+URZ+0x90], R0 ;  /* 0x00009000030075a7 */ /* 0x0022a400080011ff */
[----:B--2---:R-:W-:Y:S05]  /*9d60*/  @!P0 NANOSLEEP.SYNCS 0x989680 ;  /* 0x009896800000895d */ /* 0x004fea0003900000 */
[----:B------:R-:W2:Y:S02]  /*9d70*/  @!P0 SYNCS.PHASECHK.TRANS64 P0, [R3+URZ+0x90], R0 ;  /* 0x00009000030085a7 */ /* 0x000ea400080010ff */
[----:B--2---:R-:W-:Y:S05]  /*9d80*/  @!P0 BRA `(.L_x_103) ;  /* 0xfffffffc00f08947 */ /* 0x004fea000383ffff */
[----:B------:R-:W-:Y:S05]  /*9d90*/  BRA `(.L_x_197) ;  /* 0xffffffbc00b07947 */ /* 0x000fea000383ffff */
.L_x_114:
[----:B-1----:R-:W-:Y:S04]  /*9da0*/  MOV R2, UR44 ;  /* 0x0000002c00027c02 */ /* 0x002fe80008000f00 */
[----:B------:R1:W2:Y:S03]  /*9db0*/  SYNCS.PHASECHK.TRANS64.TRYWAIT P1, [R2+URZ+0x40], R3 ;  /* 0x00004003020075a7 */ /* 0x0002a600080211ff */
[----:B--2---:R-:W-:Y:S05]  /*9dc0*/  @!P1 NANOSLEEP.SYNCS 0x989680 ;  /* 0x009896800000995d */ /* 0x004fea0003900000 */
[----:B------:R-:W2:Y:S02]  /*9dd0*/  @!P1 SYNCS.PHASECHK.TRANS64 P1, [R2+URZ+0x40], R3 ;  /* 0x00004003020095a7 */ /* 0x000ea400080210ff */
[----:B--2---:R-:W-:Y:S05]  /*9de0*/  @!P1 BRA `(.L_x_114) ;  /* 0xfffffffc00ec9947 */ /* 0x004fea000383ffff */
[----:B------:R-:W-:Y:S05]  /*9df0*/  BRA `(.L_x_113) ;  /* 0xffffffcc00207947 */ /* 0x000fea000383ffff */
.L_x_116:
[----:B-1----:R1:W4:Y:S02]  /*9e00*/  SYNCS.PHASECHK.TRANS64.TRYWAIT P0, [R75+URZ+0xb0], R0 ;  /* 0x0000b0004b0075a7 */ /* 0x00232400080011ff */
[----:B----4-:R-:W-:Y:S05]  /*9e10*/  @!P0 NANOSLEEP.SYNCS 0x989680 ;  /* 0x009896800000895d */ /* 0x010fea0003900000 */
[----:B------:R-:W4:Y:S02]  /*9e20*/  @!P0 SYNCS.PHASECHK.TRANS64 P0, [R75+URZ+0xb0], R0 ;  /* 0x0000b0004b0085a7 */ /* 0x000f2400080010ff */
[----:B----4-:R-:W-:Y:S05]  /*9e30*/  @!P0 BRA `(.L_x_116) ;  /* 0xfffffffc00f08947 */ /* 0x010fea000383ffff */
[----:B------:R-:W-:Y:S05]  /*9e40*/  BRA `(.L_x_115) ;  /* 0xffffffcc00487947 */ /* 0x000fea000383ffff */
.L_x_125:
[----:B-1----:R1:W3:Y:S02]  /*9e50*/  SYNCS.PHASECHK.TRANS64.TRYWAIT P0, [R3+URZ+0x40], R0 ;  /* 0x00004000030075a7 */ /* 0x0022e400080011ff */
[----:B---3--:R-:W-:Y:S05]  /*9e60*/  @!P0 NANOSLEEP.SYNCS 0x989680 ;  /* 0x009896800000895d */ /* 0x008fea0003900000 */
[----:B------:R-:W3:Y:S02]  /*9e70*/  @!P0 SYNCS.PHASECHK.TRANS64 P0, [R3+URZ+0x40], R0 ;  /* 0x00004000030085a7 */ /* 0x000ee400080010ff */
[----:B---3--:R-:W-:Y:S05]  /*9e80*/  @!P0 BRA `(.L_x_125) ;  /* 0xfffffffc00f08947 */ /* 0x008fea000383ffff */
[----:B------:R-:W-:Y:S05]  /*9e90*/  BRA `(.L_x_124) ;  /* 0xffffffd400647947 */ /* 0x000fea000383ffff */
.L_x_133:
[----:B-1----:R1:W3:Y:S02]  /*9ea0*/  SYNCS.PHASECHK.TRANS64.TRYWAIT P0, [R0+URZ+0x40], R7 ;  /* 0x00004007000075a7 */ /* 0x0022e400080011ff */
[----:B---3--:R-:W-:Y:S05]  /*9eb0*/  @!P0 NANOSLEEP.SYNCS 0x989680 ;  /* 0x009896800000895d */ /* 0x008fea0003900000 */
[----:B------:R-:W3:Y:S02]  /*9ec0*/  @!P0 SYNCS.PHASECHK.TRANS64 P0, [R0+URZ+0x40], R7 ;  /* 0x00004007000085a7 */ /* 0x000ee400080010ff */
[----:B---3--:R-:W-:Y:S05]  /*9ed0*/  @!P0 BRA `(.L_x_133) ;  /* 0xfffffffc00f08947 */ /* 0x008fea000383ffff */
[----:B------:R-:W-:Y:S05]  /*9ee0*/  BRA `(.L_x_132) ;  /* 0xffffffdc00a87947 */ /* 0x000fea000383ffff */
.L_x_141:
[----:B-1----:R1:W3:Y:S02]  /*9ef0*/  SYNCS.PHASECHK.TRANS64.TRYWAIT P0, [R0+URZ+0x40], R5 ;  /* 0x00004005000075a7 */ /* 0x0022e400080011ff */
[----:B---3--:R-:W-:Y:S05]  /*9f00*/  @!P0 NANOSLEEP.SYNCS 0x989680 ;  /* 0x009896800000895d */ /* 0x008fea0003900000 */
[----:B------:R-:W3:Y:S02]  /*9f10*/  @!P0 SYNCS.PHASECHK.TRANS64 P0, [R0+URZ+0x40], R5 ;  /* 0x00004005000085a7 */ /* 0x000ee400080010ff */
[----:B---3--:R-:W-:Y:S05]  /*9f20*/  @!P0 BRA `(.L_x_141) ;  /* 0xfffffffc00f08947 */ /* 0x008fea000383ffff */
[----:B------:R-:W-:Y:S05]  /*9f30*/  BRA `(.L_x_140) ;  /* 0xffffffe400ec7947 */ /* 0x000fea000383ffff */
        .weak           $__internal_0_$__cuda_sm10x_tcgen05_guardrail_trap_col_being_dealloced_not_returned_by_alloc
        .type           $__internal_0_$__cuda_sm10x_tcgen05_guardrail_trap_col_being_dealloced_not_returned_by_alloc,@function
        .size           $__internal_0_$__cuda_sm10x_tcgen05_guardrail_trap_col_being_dealloced_not_returned_by_alloc,($__internal_1_$__cuda_sm10x_tcgen05_guardrail_trap_phase_invalid_during_alloc - $__internal_0_$__cuda_sm10x_tcgen05_guardrail_trap_col_being_dealloced_not_returned_by_alloc)
$__internal_0_$__cuda_sm10x_tcgen05_guardrail_trap_col_being_dealloced_not_returned_by_alloc:
[----:B------:R-:W-:Y:S05]  /*9f40*/  BPT.TRAP 0x1 ;  /* 0x000000040000795c */ /* 0x000fea0000300000 */
[----:B------:R-:W-:-:S04]  /*9f50*/  HFMA2 R3, -RZ, RZ, 0, 0 ;  /* 0x00000000ff037431 */ /* 0x000fc800000001ff */
[----:B------:R-:W-:Y:S05]  /*9f60*/  RET.REL.NODEC R2 `(_ZN7cutlass13device_kernelINS_4gemm6kernel13GemmUniversalIN4cute5tupleIJiiiiEEENS1_10collective13CollectiveMmaINS1_35MainloopSm100TmaUmmaWarpSpecializedILi4ELi2ELi4ENS5_IJNS4_1CILi4EEENSA_ILi1EEESC_EEEEENS5_IJNSA_ILi256EEENSA_ILi64EEESG_EEENS_10tfloat32_tENS5_IJlSC_lEEESI_SJ_NS4_8TiledMMAINS4_8MMA_AtomIJNS4_23SM100_MMA_TF32_2x1SM_SSISI_SI_fLi256ELi64ELNS4_4UMMA5MajorE0ELSO_0ELNSN_7ScaleInE0ELSP_0EEEEEENS4_6LayoutINS5_IJSC_SC_SC_EEENS5_IJNSA_ILi0EEESU_SU_EEEEENS5_IJNS4_10UnderscoreESX_SX_EEEEENS4_18SM100_TMA_2SM_LOADENS4_14ComposedLayoutINS4_7SwizzleILi3ELi4ELi3EEENS4_18smem_ptr_flag_bitsILi32EEENSS_INS5_IJNSA_ILi8EEENSA_ILi32EEEEEENS5_IJS17_SC_EEEEEEEvNS4_8identityENS4_28SM100_TMA_2SM_LOAD_MULTICASTES1B_vS1C_EENS_8epilogue10collective18CollectiveEpilogueINS1F_23Sm100TmaWarpSpecializedILi4ELi2ELi16ELb1ELb0EEEJNS5_IJNSA_ILi128EEESG_SG_EEENS5_IJNSS_IS1K_SC_EENSS_INSA_ILi16EEESC_EEEEESI_SJ_SI_SJ_NS1F_6fusion15FusionCallbacksIS1J_NS1Q_17LinearCombinationISI_fSI_fLNS_15FloatRoundStyleE2EEES1L_S1P_JEEENS4_5SM1004TMEM4LOAD26SM100_TMEM_LOAD_32dp32b16xENS4_13SM90_TMA_LOADENS11_INS12_ILi2ELi4ELi3EEES15_NSS_INS5_IJS16_S1N_EEENS5_IJS1N_SC_EEEEEEENS4_39AutoVectorizingCopyWithAssumedAlignmentILi128EEENS4_14SM90_TMA_STOREES25_S27_S27_EEEvvEEEEvNT_6ParamsE) ;  /* 0xffffff6002247950 */ /* 0x000fea0003c3ffff */
        .weak           $__internal_1_$__cuda_sm10x_tcgen05_guardrail_trap_phase_invalid_during_alloc
        .type           $__internal_1_$__cuda_sm10x_tcgen05_guardrail_trap_phase_invalid_during_alloc,@function
        .size           $__internal_1_$__cuda_sm10x_tcgen05_guardrail_trap_phase_invalid_during_alloc,($__internal_2_$__cuda_sm10x_tcgen05_guardrail_trap_unallocated_columns_being_dealloced - $__internal_1_$__cuda_sm10x_tcgen05_guardrail_trap_phase_invalid_during_alloc)
$__internal_1_$__cuda_sm10x_tcgen05_guardrail_trap_phase_invalid_during_alloc:
[----:B------:R-:W-:Y:S05]  /*9f70*/  BPT.TRAP 0x1 ;  /* 0x000000040000795c */ /* 0x000fea0000300000 */
[----:B------:R-:W-:-:S04]  /*9f80*/  MOV R5, 0x0 ;  /* 0x0000000000057802 */ /* 0x000fc80000000f00 */
[----:B------:R-:W-:Y:S05]  /*9f90*/  RET.REL.NODEC R4 `(_ZN7cutlass13device_kernelINS_4gemm6kernel13GemmUniversalIN4cute5tupleIJiiiiEEENS1_10collective13CollectiveMmaINS1_35MainloopSm100TmaUmmaWarpSpecializedILi4ELi2ELi4ENS5_IJNS4_1CILi4EEENSA_ILi1EEESC_EEEEENS5_IJNSA_ILi256EEENSA_ILi64EEESG_EEENS_10tfloat32_tENS5_IJlSC_lEEESI_SJ_NS4_8TiledMMAINS4_8MMA_AtomIJNS4_23SM100_MMA_TF32_2x1SM_SSISI_SI_fLi256ELi64ELNS4_4UMMA5MajorE0ELSO_0ELNSN_7ScaleInE0ELSP_0EEEEEENS4_6LayoutINS5_IJSC_SC_SC_EEENS5_IJNSA_ILi0EEESU_SU_EEEEENS5_IJNS4_10UnderscoreESX_SX_EEEEENS4_18SM100_TMA_2SM_LOADENS4_14ComposedLayoutINS4_7SwizzleILi3ELi4ELi3EEENS4_18smem_ptr_flag_bitsILi32EEENSS_INS5_IJNSA_ILi8EEENSA_ILi32EEEEEENS5_IJS17_SC_EEEEEEEvNS4_8identityENS4_28SM100_TMA_2SM_LOAD_MULTICASTES1B_vS1C_EENS_8epilogue10collective18CollectiveEpilogueINS1F_23Sm100TmaWarpSpecializedILi4ELi2ELi16ELb1ELb0EEEJNS5_IJNSA_ILi128EEESG_SG_EEENS5_IJNSS_IS1K_SC_EENSS_INSA_ILi16EEESC_EEEEESI_SJ_SI_SJ_NS1F_6fusion15FusionCallbacksIS1J_NS1Q_17LinearCombinationISI_fSI_fLNS_15FloatRoundStyleE2EEES1L_S1P_JEEENS4_5SM1004TMEM4LOAD26SM100_TMEM_LOAD_32dp32b16xENS4_13SM90_TMA_LOADENS11_INS12_ILi2ELi4ELi3EEES15_NSS_INS5_IJS16_S1N_EEENS5_IJS1N_SC_EEEEEEENS4_39AutoVectorizingCopyWithAssumedAlignmentILi128EEENS4_14SM90_TMA_STOREES25_S27_S27_EEEvvEEEEvNT_6ParamsE) ;  /* 0xffffff6004187950 */ /* 0x000fea0003c3ffff */
        .weak           $__internal_2_$__cuda_sm10x_tcgen05_guardrail_trap_unallocated_columns_being_dealloced
        .type           $__internal_2_$__cuda_sm10x_tcgen05_guardrail_trap_unallocated_columns_being_dealloced,@function
        .size           $__internal_2_$__cuda_sm10x_tcgen05_guardrail_trap_unallocated_columns_being_dealloced,(.L_x_199 - $__internal_2_$__cuda_sm10x_tcgen05_guardrail_trap_unallocated_columns_being_dealloced)
$__internal_2_$__cuda_sm10x_tcgen05_guardrail_trap_unallocated_columns_being_dealloced:
[----:B------:R-:W-:Y:S05]  /*9fa0*/  BPT.TRAP 0x1 ;  /* 0x000000040000795c */ /* 0x000fea0000300000 */
[----:B------:R-:W-:-:S04]  /*9fb0*/  HFMA2 R3, -RZ, RZ, 0, 0 ;  /* 0x00000000ff037431 */ /* 0x000fc800000001ff */
[----:B------:R-:W-:Y:S05]  /*9fc0*/  RET.REL.NODEC R2 `(_ZN7cutlass13device_kernelINS_4gemm6kernel13GemmUniversalIN4cute5tupleIJiiiiEEENS1_10collective13CollectiveMmaINS1_35MainloopSm100TmaUmmaWarpSpecializedILi4ELi2ELi4ENS5_IJNS4_1CILi4EEENSA_ILi1EEESC_EEEEENS5_IJNSA_ILi256EEENSA_ILi64EEESG_EEENS_10tfloat32_tENS5_IJlSC_lEEESI_SJ_NS4_8TiledMMAINS4_8MMA_AtomIJNS4_23SM100_MMA_TF32_2x1SM_SSISI_SI_fLi256ELi64ELNS4_4UMMA5MajorE0ELSO_0ELNSN_7ScaleInE0ELSP_0EEEEEENS4_6LayoutINS5_IJSC_SC_SC_EEENS5_IJNSA_ILi0EEESU_SU_EEEEENS5_IJNS4_10UnderscoreESX_SX_EEEEENS4_18SM100_TMA_2SM_LOADENS4_14ComposedLayoutINS4_7SwizzleILi3ELi4ELi3EEENS4_18smem_ptr_flag_bitsILi32EEENSS_INS5_IJNSA_ILi8EEENSA_ILi32EEEEEENS5_IJS17_SC_EEEEEEEvNS4_8identityENS4_28SM100_TMA_2SM_LOAD_MULTICASTES1B_vS1C_EENS_8epilogue10collective18CollectiveEpilogueINS1F_23Sm100TmaWarpSpecializedILi4ELi2ELi16ELb1ELb0EEEJNS5_IJNSA_ILi128EEESG_SG_EEENS5_IJNSS_IS1K_SC_EENSS_INSA_ILi16EEESC_EEEEESI_SJ_SI_SJ_NS1F_6fusion15FusionCallbacksIS1J_NS1Q_17LinearCombinationISI_fSI_fLNS_15FloatRoundStyleE2EEES1L_S1P_JEEENS4_5SM1004TMEM4LOAD26SM100_TMEM_LOAD_32dp32b16xENS4_13SM90_TMA_LOADENS11_INS12_ILi2ELi4ELi3EEES15_NSS_INS5_IJS16_S1N_EEENS5_IJS1N_SC_EEEEEEENS4_39AutoVectorizingCopyWithAssumedAlignmentILi128EEENS4_14SM90_TMA_STOREES25_S27_S27_EEEvvEEEEvNT_6ParamsE) ;  /* 0xffffff60020c7950 */ /* 0x000fea0003c3ffff */
.L_x_198:
[----:B------:R-:W-:-:S00]  /*9fd0*/  BRA `(.L_x_198) ;  /* 0xfffffffc00fc7947 */ /* 0x000fc0000383ffff */
[----:B------:R-:W-:-:S00]  /*9fe0*/  NOP ;  /* 0x0000000000007918 */ /* 0x000fc00000000000 */
        /* <DEDUP_REMOVED lines=9> */
.L_x_199:


//--------------------- .nv.global.init           --------------------------
	.section	.nv.global.init,"aw",@progbits
.nv.global.init:
	.type		$str$27,@object
	.size		$str$27,($str$28 - $str$27)
$str$27:
        /*0000*/ 	.byte	0x28, 0x61, 0x64, 0x64, 0x72, 0x65, 0x73, 0x73, 0x20, 0x26, 0x20, 0x6d, 0x61, 0x73, 0x6b, 0x29
        /*0010*/ 	.byte	0x20, 0x3d, 0x3d, 0x20, 0x30, 0x00
	.type		$str$28,@object
	.size		$str$28,($str$26 - $str$28)
$str$28:
        /*0016*/ 	.byte	0x2f, 0x74, 0x6d, 0x70, 0x2f, 0x63, 0x75, 0x74, 0x6c, 0x61, 0x73, 0x73, 0x5f, 0x73, 0x77, 0x65
        /*0026*/ 	.byte	0x65, 0x70, 0x5f, 0x73, 0x72, 0x63, 0x2f, 0x69, 0x6e, 0x63, 0x6c, 0x75, 0x64, 0x65, 0x2f, 0x63
        /*0036*/ 	.byte	0x75, 0x74, 0x65, 0x2f, 0x70, 0x6f, 0x69, 0x6e, 0x74, 0x65, 0x72, 0x5f, 0x66, 0x6c, 0x61, 0x67
        /*0046*/ 	.byte	0x67, 0x65, 0x64, 0x2e, 0x68, 0x70, 0x70, 0x00
	.type		$str$26,@object
	.size		$str$26,($str$25 - $str$26)
$str$26:
        /*004e*/ 	.byte	0x2f, 0x74, 0x6d, 0x70, 0x2f, 0x63, 0x75, 0x74, 0x6c, 0x61, 0x73, 0x73, 0x5f, 0x73, 0x77, 0x65
        /*005e*/ 	.byte	0x65, 0x70, 0x5f, 0x73, 0x72, 0x63, 0x2f, 0x69, 0x6e, 0x63, 0x6c, 0x75, 0x64, 0x65, 0x2f, 0x63
        /*006e*/ 	.byte	0x75, 0x74, 0x65, 0x2f, 0x61, 0x74, 0x6f, 0x6d, 0x2f, 0x63, 0x6f, 0x70, 0x79, 0x5f, 0x74, 0x72
        /*007e*/ 	.byte	0x61, 0x69, 0x74, 0x73, 0x5f, 0x73, 0x6d, 0x31, 0x30, 0x30, 0x2e, 0x68, 0x70, 0x70, 0x00
	.type		$str$25,@object
	.size		$str$25,(__unnamed_1 - $str$25)
$str$25:
        /*008d*/ 	.byte	0x28, 0x28, 0x75, 0x69, 0x6e, 0x74, 0x33, 0x32, 0x5f, 0x74, 0x28, 0x74, 0x68, 0x72, 0x65, 0x61
        /*009d*/ 	.byte	0x64, 0x49, 0x64, 0x78, 0x2e, 0x78, 0x29, 0x20, 0x2f, 0x20, 0x33, 0x32, 0x29, 0x20, 0x25, 0x20
        /*00ad*/ 	.byte	0x34, 0x29, 0x20, 0x3d, 0x3d, 0x20, 0x28, 0x28, 0x28, 0x74, 0x6d, 0x65, 0x6d, 0x5f, 0x61, 0x64
        /*00bd*/ 	.byte	0x64, 0x72, 0x20, 0x3e, 0x3e, 0x20, 0x31, 0x36, 0x29, 0x20, 0x2f, 0x20, 0x33, 0x32, 0x29, 0x20
        /*00cd*/ 	.byte	0x25, 0x20, 0x34, 0x29, 0x00
	.type		__unnamed_1,@object
	.size		__unnamed_1,(__unnamed_2 - __unnamed_1)
__unnamed_1:
        /*00d2*/ 	.byte	0x61, 0x75, 0x74, 0x6f, 0x20, 0x63, 0x75, 0x74, 0x65, 0x3a, 0x3a, 0x61, 0x73, 0x5f, 0x70, 0x6f
        /* <DEDUP_REMOVED lines=24> */
        /*0262*/ 	.byte	0x32, 0x30, 0x34, 0x38, 0x3e, 0x3e, 0x3e, 0x3e, 0x5d, 0x00
	.type		__unnamed_2,@object
	.size		__unnamed_2,(.L_2 - __unnamed_2)
__unnamed_2:
        /* <DEDUP_REMOVED lines=42> */
        /*050c*/ 	.byte	0x3e, 0x5d, 0x00
.L_2:


//--------------------- .nv.shared._ZN7cutlass13device_kernelINS_4gemm6kernel13GemmUniversalIN4cute5tupleIJiiiiEEENS1_10collective13CollectiveMmaINS1_35MainloopSm100TmaUmmaWarpSpecializedILi4ELi2ELi4ENS5_IJNS4_1CILi4EEENSA_ILi1EEESC_EEEEENS5_IJNSA_ILi256EEENSA_ILi64EEESG_EEENS_10tfloat32_tENS5_IJlSC_lEEESI_SJ_NS4_8TiledMMAINS4_8MMA_AtomIJNS4_23SM100_MMA_TF32_2x1SM_SSISI_SI_fLi256ELi64ELNS4_4UMMA5MajorE0ELSO_0ELNSN_7ScaleInE0ELSP_0EEEEEENS4_6LayoutINS5_IJSC_SC_SC_EEENS5_IJNSA_ILi0EEESU_SU_EEEEENS5_IJNS4_10UnderscoreESX_SX_EEEEENS4_18SM100_TMA_2SM_LOADENS4_14ComposedLayoutINS4_7SwizzleILi3ELi4ELi3EEENS4_18smem_ptr_flag_bitsILi32EEENSS_INS5_IJNSA_ILi8EEENSA_ILi32EEEEEENS5_IJS17_SC_EEEEEEEvNS4_8identityENS4_28SM100_TMA_2SM_LOAD_MULTICASTES1B_vS1C_EENS_8epilogue10collective18CollectiveEpilogueINS1F_23Sm100TmaWarpSpecializedILi4ELi2ELi16ELb1ELb0EEEJNS5_IJNSA_ILi128EEESG_SG_EEENS5_IJNSS_IS1K_SC_EENSS_INSA_ILi16EEESC_EEEEESI_SJ_SI_SJ_NS1F_6fusion15FusionCallbacksIS1J_NS1Q_17LinearCombinationISI_fSI_fLNS_15FloatRoundStyleE2EEES1L_S1P_JEEENS4_5SM1004TMEM4LOAD26SM100_TMEM_LOAD_32dp32b16xENS4_13SM90_TMA_LOADENS11_INS12_ILi2ELi4ELi3EEES15_NSS_INS5_IJS16_S1N_EEENS5_IJS1N_SC_EEEEEEENS4_39AutoVectorizingCopyWithAssumedAlignmentILi128EEENS4_14SM90_TMA_STOREES25_S27_S27_EEEvvEEEEvNT_6ParamsE --------------------------
	.section	.nv.shared._ZN7cutlass13device_kernelINS_4gemm6kernel13GemmUniversalIN4cute5tupleIJiiiiEEENS1_10collective13CollectiveMmaINS1_35MainloopSm100TmaUmmaWarpSpecializedILi4ELi2ELi4ENS5_IJNS4_1CILi4EEENSA_ILi1EEESC_EEEEENS5_IJNSA_ILi256EEENSA_ILi64EEESG_EEENS_10tfloat32_tENS5_IJlSC_lEEESI_SJ_NS4_8TiledMMAINS4_8MMA_AtomIJNS4_23SM100_MMA_TF32_2x1SM_SSISI_SI_fLi256ELi64ELNS4_4UMMA5MajorE0ELSO_0ELNSN_7ScaleInE0ELSP_0EEEEEENS4_6LayoutINS5_IJSC_SC_SC_EEENS5_IJNSA_ILi0EEESU_SU_EEEEENS5_IJNS4_10UnderscoreESX_SX_EEEEENS4_18SM100_TMA_2SM_LOADENS4_14ComposedLayoutINS4_7SwizzleILi3ELi4ELi3EEENS4_18smem_ptr_flag_bitsILi32EEENSS_INS5_IJNSA_ILi8EEENSA_ILi32EEEEEENS5_IJS17_SC_EEEEEEEvNS4_8identityENS4_28SM100_TMA_2SM_LOAD_MULTICASTES1B_vS1C_EENS_8epilogue10collective18CollectiveEpilogueINS1F_23Sm100TmaWarpSpecializedILi4ELi2ELi16ELb1ELb0EEEJNS5_IJNSA_ILi128EEESG_SG_EEENS5_IJNSS_IS1K_SC_EENSS_INSA_ILi16EEESC_EEEEESI_SJ_SI_SJ_NS1F_6fusion15FusionCallbacksIS1J_NS1Q_17LinearCombinationISI_fSI_fLNS_15FloatRoundStyleE2EEES1L_S1P_JEEENS4_5SM1004TMEM4LOAD26SM100_TMEM_LOAD_32dp32b16xENS4_13SM90_TMA_LOADENS11_INS12_ILi2ELi4ELi3EEES15_NSS_INS5_IJS16_S1N_EEENS5_IJS1N_SC_EEEEEEENS4_39AutoVectorizingCopyWithAssumedAlignmentILi128EEENS4_14SM90_TMA_STOREES25_S27_S27_EEEvvEEEEvNT_6ParamsE,"aw",@nobits
	.sectionflags	@""
	.align	16
	.zero		1024


//--------------------- .nv.shared.reserved.0     --------------------------
	.section	.nv.shared.reserved.0,"aw",@nobits
	.weak		__nv_reservedSMEM_offset_0_alias
	.size		__nv_reservedSMEM_offset_0_alias, 0, 64
	.other		__nv_reservedSMEM_offset_0_alias,@"STO_CUDA_RESERVED_SHARED STV_DEFAULT"
__nv_reservedSMEM_offset_0_alias:
	.zero		0
.nv.shared.reserved.0:
	.zero		64
	.weak		__nv_reservedSMEM_tcgen05_partition
	.type		__nv_reservedSMEM_tcgen05_partition,@object
	.size		__nv_reservedSMEM_tcgen05_partition,(.L_0 - __nv_reservedSMEM_tcgen05_partition)
__nv_reservedSMEM_tcgen05_partition:
	.zero		32
.L_0:


//--------------------- .nv.global                --------------------------
	.section	.nv.global,"aw",@nobits
.nv.global:
	.type		_ZN40_INTERNAL_6e0a68ed_4_k_cu_a3cb3c03_213634cute1_E,@object
	.size		_ZN40_INTERNAL_6e0a68ed_4_k_cu_a3cb3c03_213634cute1_E,(_ZN40_INTERNAL_6e0a68ed_4_k_cu_a3cb3c03_213634cuda3std3__45__cpo6cbeginE - _ZN40_INTERNAL_6e0a68ed_4_k_cu_a3cb3c03_213634cute1_E)
_ZN40_INTERNAL_6e0a68ed_4_k_cu_a3cb3c03_213634cute1_E:
	.zero		1
	.type		_ZN40_INTERNAL_6e0a68ed_4_k_cu_a3cb3c03_213634cuda3std3__45__cpo6cbeginE,@object
	.size		_ZN40_INTERNAL_6e0a68ed_4_k_cu_a3cb3c03_213634cuda3std3__45__cpo6cbeginE,(_ZN40_INTERNAL_6e0a68ed_4_k_cu_a3cb3c03_213634cuda3std3__48in_placeE - _ZN40_INTERNAL_6e0a68ed_4_k_cu_a3cb3c03_213634cuda3std3__45__cpo6cbeginE)
_ZN40_INTERNAL_6e0a68ed_4_k_cu_a3cb3c03_213634cuda3std3__45__cpo6cbeginE:
	.zero		1
	.type		_ZN40_INTERNAL_6e0a68ed_4_k_cu_a3cb3c03_213634cuda3std3__48in_placeE,@object
	.size		_ZN40_INTERNAL_6e0a68ed_4_k_cu_a3cb3c03_213634cuda3std3__48in_placeE,(_ZN40_INTERNAL_6e0a68ed_4_k_cu_a3cb3c03_213634cuda3std6ranges3__45__cpo9iter_moveE - _ZN40_INTERNAL_6e0a68ed_4_k_cu_a3cb3c03_213634cuda3std3__48in_placeE)
_ZN40_INTERNAL_6e0a68ed_4_k_cu_a3cb3c03_213634cuda3std3__48in_placeE:
	.zero		1
	.type		_ZN40_INTERNAL_6e0a68ed_4_k_cu_a3cb3c03_213634cuda3std6ranges3__45__cpo9iter_moveE,@object
	.size		_ZN40_INTERNAL_6e0a68ed_4_k_cu_a3cb3c03_213634cuda3std6ranges3__45__cpo9iter_moveE,(_ZN40_INTERNAL_6e0a68ed_4_k_cu_a3cb3c03_213634cuda3std3__45__cpo5beginE - _ZN40_INTERNAL_6e0a68ed_4_k_cu_a3cb3c03_213634cuda3std6ranges3__45__cpo9iter_moveE)
_ZN40_INTERNAL_6e0a68ed_4_k_cu_a3cb3c03_213634cuda3std6ranges3__45__cpo9iter_moveE:
	.zero		1
	.type		_ZN40_INTERNAL_6e0a68ed_4_k_cu_a3cb3c03_213634cuda3std3__45__cpo5beginE,@object
	.size		_ZN40_INTERNAL_6e0a68ed_4_k_cu_a3cb3c03_213634cuda3std3__45__cpo5beginE,(_ZN40_INTERNAL_6e0a68ed_4_k_cu_a3cb3c03_213634cuda3std3__442_GLOBAL__N__6e0a68ed_4_k_cu_a3cb3c03_213636ignoreE - _ZN40_INTERNAL_6e0a68ed_4_k_cu_a3cb3c03_213634cuda3std3__45__cpo5beginE)
_ZN40_INTERNAL_6e0a68ed_4_k_cu_a3cb3c03_213634cuda3std3__45__cpo5beginE:
	.zero		1
	.type		_ZN40_INTERNAL_6e0a68ed_4_k_cu_a3cb3c03_213634cuda3std3__442_GLOBAL__N__6e0a68ed_4_k_cu_a3cb3c03_213636ignoreE,@object
	.size		_ZN40_INTERNAL_6e0a68ed_4_k_cu_a3cb3c03_213634cuda3std3__442_GLOBAL__N__6e0a68ed_4_k_cu_a3cb3c03_213636ignoreE,(_ZN40_INTERNAL_6e0a68ed_4_k_cu_a3cb3c03_213634cute7productE - _ZN40_INTERNAL_6e0a68ed_4_k_cu_a3cb3c03_213634cuda3std3__442_GLOBAL__N__6e0a68ed_4_k_cu_a3cb3c03_213636ignoreE)
_ZN40_INTERNAL_6e0a68ed_4_k_cu_a3cb3c03_213634cuda3std3__442_GLOBAL__N__6e0a68ed_4_k_cu_a3cb3c03_213636ignoreE:
	.zero		1
	.type		_ZN40_INTERNAL_6e0a68ed_4_k_cu_a3cb3c03_213634cute7productE,@object
	.size		_ZN40_INTERNAL_6e0a68ed_4_k_cu_a3cb3c03_213634cute7productE,(_ZN40_INTERNAL_6e0a68ed_4_k_cu_a3cb3c03_213634cuda3std3__45__cpo3endE - _ZN40_INTERNAL_6e0a68ed_4_k_cu_a3cb3c03_213634cute7productE)
_ZN40_INTERNAL_6e0a68ed_4_k_cu_a3cb3c03_213634cute7productE:
	.zero		1
	.type		_ZN40_INTERNAL_6e0a68ed_4_k_cu_a3cb3c03_213634cuda3std3__45__cpo3endE,@object
	.size		_ZN40_INTERNAL_6e0a68ed_4_k_cu_a3cb3c03_213634cuda3std3__45__cpo3endE,(_ZN40_INTERNAL_6e0a68ed_4_k_cu_a3cb3c03_213634cuda3std3__419piecewise_constructE - _ZN40_INTERNAL_6e0a68ed_4_k_cu_a3cb3c03_213634cuda3std3__45__cpo3endE)
_ZN40_INTERNAL_6e0a68ed_4_k_cu_a3cb3c03_213634cuda3std3__45__cpo3endE:
	.zero		1
	.type		_ZN40_INTERNAL_6e0a68ed_4_k_cu_a3cb3c03_213634cuda3std3__419piecewise_constructE,@object
	.size		_ZN40_INTERNAL_6e0a68ed_4_k_cu_a3cb3c03_213634cuda3std3__419piecewise_constructE,(_ZN40_INTERNAL_6e0a68ed_4_k_cu_a3cb3c03_213634cuda3std3__45__cpo4cendE - _ZN40_INTERNAL_6e0a68ed_4_k_cu_a3cb3c03_213634cuda3std3__419piecewise_constructE)
_ZN40_INTERNAL_6e0a68ed_4_k_cu_a3cb3c03_213634cuda3std3__419piecewise_constructE:
	.zero		1
	.type		_ZN40_INTERNAL_6e0a68ed_4_k_cu_a3cb3c03_213634cuda3std3__45__cpo4cendE,@object
	.size		_ZN40_INTERNAL_6e0a68ed_4_k_cu_a3cb3c03_213634cuda3std3__45__cpo4cendE,(_ZN40_INTERNAL_6e0a68ed_4_k_cu_a3cb3c03_213634cuda3std6ranges3__45__cpo4swapE - _ZN40_INTERNAL_6e0a68ed_4_k_cu_a3cb3c03_213634cuda3std3__45__cpo4cendE)
_ZN40_INTERNAL_6e0a68ed_4_k_cu_a3cb3c03_213634cuda3std3__45__cpo4cendE:
	.zero		1
	.type		_ZN40_INTERNAL_6e0a68ed_4_k_cu_a3cb3c03_213634cuda3std6ranges3__45__cpo4swapE,@object
	.size		_ZN40_INTERNAL_6e0a68ed_4_k_cu_a3cb3c03_213634cuda3std6ranges3__45__cpo4swapE,(.L_10 - _ZN40_INTERNAL_6e0a68ed_4_k_cu_a3cb3c03_213634cuda3std6ranges3__45__cpo4swapE)
_ZN40_INTERNAL_6e0a68ed_4_k_cu_a3cb3c03_213634cuda3std6ranges3__45__cpo4swapE:
	.zero		1
.L_10:


//--------------------- .nv.constant0._ZN7cutlass13device_kernelINS_4gemm6kernel13GemmUniversalIN4cute5tupleIJiiiiEEENS1_10collective13CollectiveMmaINS1_35MainloopSm100TmaUmmaWarpSpecializedILi4ELi2ELi4ENS5_IJNS4_1CILi4EEENSA_ILi1EEESC_EEEEENS5_IJNSA_ILi256EEENSA_ILi64EEESG_EEENS_10tfloat32_tENS5_IJlSC_lEEESI_SJ_NS4_8TiledMMAINS4_8MMA_AtomIJNS4_23SM100_MMA_TF32_2x1SM_SSISI_SI_fLi256ELi64ELNS4_4UMMA5MajorE0ELSO_0ELNSN_7ScaleInE0ELSP_0EEEEEENS4_6LayoutINS5_IJSC_SC_SC_EEENS5_IJNSA_ILi0EEESU_SU_EEEEENS5_IJNS4_10UnderscoreESX_SX_EEEEENS4_18SM100_TMA_2SM_LOADENS4_14ComposedLayoutINS4_7SwizzleILi3ELi4ELi3EEENS4_18smem_ptr_flag_bitsILi32EEENSS_INS5_IJNSA_ILi8EEENSA_ILi32EEEEEENS5_IJS17_SC_EEEEEEEvNS4_8identityENS4_28SM100_TMA_2SM_LOAD_MULTICASTES1B_vS1C_EENS_8epilogue10collective18CollectiveEpilogueINS1F_23Sm100TmaWarpSpecializedILi4ELi2ELi16ELb1ELb0EEEJNS5_IJNSA_ILi128EEESG_SG_EEENS5_IJNSS_IS1K_SC_EENSS_INSA_ILi16EEESC_EEEEESI_SJ_SI_SJ_NS1F_6fusion15FusionCallbacksIS1J_NS1Q_17LinearCombinationISI_fSI_fLNS_15FloatRoundStyleE2EEES1L_S1P_JEEENS4_5SM1004TMEM4LOAD26SM100_TMEM_LOAD_32dp32b16xENS4_13SM90_TMA_LOADENS11_INS12_ILi2ELi4ELi3EEES15_NSS_INS5_IJS16_S1N_EEENS5_IJS1N_SC_EEEEEEENS4_39AutoVectorizingCopyWithAssumedAlignmentILi128EEENS4_14SM90_TMA_STOREES25_S27_S27_EEEvvEEEEvNT_6ParamsE --------------------------
	.section	.nv.constant0._ZN7cutlass13device_kernelINS_4gemm6kernel13GemmUniversalIN4cute5tupleIJiiiiEEENS1_10collective13CollectiveMmaINS1_35MainloopSm100TmaUmmaWarpSpecializedILi4ELi2ELi4ENS5_IJNS4_1CILi4EEENSA_ILi1EEESC_EEEEENS5_IJNSA_ILi256EEENSA_ILi64EEESG_EEENS_10tfloat32_tENS5_IJlSC_lEEESI_SJ_NS4_8TiledMMAINS4_8MMA_AtomIJNS4_23SM100_MMA_TF32_2x1SM_SSISI_SI_fLi256ELi64ELNS4_4UMMA5MajorE0ELSO_0ELNSN_7ScaleInE0ELSP_0EEEEEENS4_6LayoutINS5_IJSC_SC_SC_EEENS5_IJNSA_ILi0EEESU_SU_EEEEENS5_IJNS4_10UnderscoreESX_SX_EEEEENS4_18SM100_TMA_2SM_LOADENS4_14ComposedLayoutINS4_7SwizzleILi3ELi4ELi3EEENS4_18smem_ptr_flag_bitsILi32EEENSS_INS5_IJNSA_ILi8EEENSA_ILi32EEEEEENS5_IJS17_SC_EEEEEEEvNS4_8identityENS4_28SM100_TMA_2SM_LOAD_MULTICASTES1B_vS1C_EENS_8epilogue10collective18CollectiveEpilogueINS1F_23Sm100TmaWarpSpecializedILi4ELi2ELi16ELb1ELb0EEEJNS5_IJNSA_ILi128EEESG_SG_EEENS5_IJNSS_IS1K_SC_EENSS_INSA_ILi16EEESC_EEEEESI_SJ_SI_SJ_NS1F_6fusion15FusionCallbacksIS1J_NS1Q_17LinearCombinationISI_fSI_fLNS_15FloatRoundStyleE2EEES1L_S1P_JEEENS4_5SM1004TMEM4LOAD26SM100_TMEM_LOAD_32dp32b16xENS4_13SM90_TMA_LOADENS11_INS12_ILi2ELi4ELi3EEES15_NSS_INS5_IJS16_S1N_EEENS5_IJS1N_SC_EEEEEEENS4_39AutoVectorizingCopyWithAssumedAlignmentILi128EEENS4_14SM90_TMA_STOREES25_S27_S27_EEEvvEEEEvNT_6ParamsE,"a",@progbits
	.sectionflags	@""
	.align	4
.nv.constant0._ZN7cutlass13device_kernelINS_4gemm6kernel13GemmUniversalIN4cute5tupleIJiiiiEEENS1_10collective13CollectiveMmaINS1_35MainloopSm100TmaUmmaWarpSpecializedILi4ELi2ELi4ENS5_IJNS4_1CILi4EEENSA_ILi1EEESC_EEEEENS5_IJNSA_ILi256EEENSA_ILi64EEESG_EEENS_10tfloat32_tENS5_IJlSC_lEEESI_SJ_NS4_8TiledMMAINS4_8MMA_AtomIJNS4_23SM100_MMA_TF32_2x1SM_SSISI_SI_fLi256ELi64ELNS4_4UMMA5MajorE0ELSO_0ELNSN_7ScaleInE0ELSP_0EEEEEENS4_6LayoutINS5_IJSC_SC_SC_EEENS5_IJNSA_ILi0EEESU_SU_EEEEENS5_IJNS4_10UnderscoreESX_SX_EEEEENS4_18SM100_TMA_2SM_LOADENS4_14ComposedLayoutINS4_7SwizzleILi3ELi4ELi3EEENS4_18smem_ptr_flag_bitsILi32EEENSS_INS5_IJNSA_ILi8EEENSA_ILi32EEEEEENS5_IJS17_SC_EEEEEEEvNS4_8identityENS4_28SM100_TMA_2SM_LOAD_MULTICASTES1B_vS1C_EENS_8epilogue10collective18CollectiveEpilogueINS1F_23Sm100TmaWarpSpecializedILi4ELi2ELi16ELb1ELb0EEEJNS5_IJNSA_ILi128EEESG_SG_EEENS5_IJNSS_IS1K_SC_EENSS_INSA_ILi16EEESC_EEEEESI_SJ_SI_SJ_NS1F_6fusion15FusionCallbacksIS1J_NS1Q_17LinearCombinationISI_fSI_fLNS_15FloatRoundStyleE2EEES1L_S1P_JEEENS4_5SM1004TMEM4LOAD26SM100_TMEM_LOAD_32dp32b16xENS4_13SM90_TMA_LOADENS11_INS12_ILi2ELi4ELi3EEES15_NSS_INS5_IJS16_S1N_EEENS5_IJS1N_SC_EEEEEEENS4_39AutoVectorizingCopyWithAssumedAlignmentILi128EEENS4_14SM90_TMA_STOREES25_S27_S27_EEEvvEEEEvNT_6ParamsE:
	.zero		2944


//--------------------- SYMBOLS --------------------------

	.type		.nv.reservedSmem.offset0,@object
	.size		.nv.reservedSmem.offset0,0x4
	.type		.nv.reservedSmem.cap,@object
	.size		.nv.reservedSmem.cap,0x4
	.type		__assertfail,@function
